//
// Generated by NVIDIA NVVM Compiler
//
// Compiler Build ID: CL-36424714
// Cuda compilation tools, release 13.0, V13.0.88
// Based on NVVM 20.0.0
//

.version 9.0
.target sm_100
.address_size 64

	// .globl	_Z8p12_convP7double2jdddPKS_PKd
// _ZZ8p12_convP7double2jdddPKS_PKdE7exp12A2 has been demoted

.visible .entry _Z8p12_convP7double2jdddPKS_PKd(
	.param .u64 .ptr .align 1 _Z8p12_convP7double2jdddPKS_PKd_param_0,
	.param .u32 _Z8p12_convP7double2jdddPKS_PKd_param_1,
	.param .f64 _Z8p12_convP7double2jdddPKS_PKd_param_2,
	.param .f64 _Z8p12_convP7double2jdddPKS_PKd_param_3,
	.param .f64 _Z8p12_convP7double2jdddPKS_PKd_param_4,
	.param .u64 .ptr .align 1 _Z8p12_convP7double2jdddPKS_PKd_param_5,
	.param .u64 .ptr .align 1 _Z8p12_convP7double2jdddPKS_PKd_param_6
)
{
	.reg .pred 	%p<41>;
	.reg .b32 	%r<164>;
	.reg .b64 	%rd<53>;
	.reg .b64 	%fd<221>;
	// demoted variable
	.shared .align 8 .b8 _ZZ8p12_convP7double2jdddPKS_PKdE7exp12A2[8192];
	ld.param.u64 	%rd6, [_Z8p12_convP7double2jdddPKS_PKd_param_0];
	ld.param.u32 	%r98, [_Z8p12_convP7double2jdddPKS_PKd_param_1];
	ld.param.f64 	%fd29, [_Z8p12_convP7double2jdddPKS_PKd_param_2];
	ld.param.f64 	%fd30, [_Z8p12_convP7double2jdddPKS_PKd_param_3];
	ld.param.f64 	%fd31, [_Z8p12_convP7double2jdddPKS_PKd_param_4];
	ld.param.u64 	%rd7, [_Z8p12_convP7double2jdddPKS_PKd_param_5];
	ld.param.u64 	%rd8, [_Z8p12_convP7double2jdddPKS_PKd_param_6];
	cvta.to.global.u64 	%rd1, %rd6;
	cvta.to.global.u64 	%rd2, %rd8;
	cvta.to.global.u64 	%rd3, %rd7;
	mov.u32 	%r1, %ctaid.x;
	shl.b32 	%r99, %r98, 1;
	setp.ge.u32 	%p1, %r1, %r99;
	@%p1 bra 	$L__BB0_64;
	mov.u32 	%r2, %tid.x;
	shl.b32 	%r100, %r2, 3;
	mov.u32 	%r101, _ZZ8p12_convP7double2jdddPKS_PKdE7exp12A2;
	add.s32 	%r3, %r101, %r100;
	mov.b64 	%rd9, 0;
	st.shared.u64 	[%r3], %rd9;
	bar.sync 	0;
	shr.u32 	%r4, %r1, 1;
	cvt.rn.f64.u32 	%fd32, %r98;
	mov.u32 	%r5, %ntid.x;
	cvt.rn.f64.u32 	%fd33, %r5;
	div.rn.f64 	%fd34, %fd32, %fd33;
	cvt.rpi.f64.f64 	%fd35, %fd34;
	cvt.rzi.u32.f64 	%r6, %fd35;
	and.b32  	%r7, %r1, 1;
	setp.eq.s32 	%p2, %r7, 0;
	@%p2 bra 	$L__BB0_19;
	setp.eq.s32 	%p3, %r6, 0;
	@%p3 bra 	$L__BB0_36;
	mul.lo.s32 	%r8, %r6, %r2;
	and.b32  	%r9, %r6, 3;
	setp.lt.u32 	%p4, %r6, 4;
	mov.b32 	%r146, 0;
	@%p4 bra 	$L__BB0_14;
	and.b32  	%r146, %r6, -4;
	neg.s32 	%r141, %r146;
	sub.s32 	%r103, %r4, %r8;
	add.s32 	%r140, %r103, -3;
	add.s32 	%r139, %r8, 3;
$L__BB0_5:
	add.s32 	%r32, %r139, -2;
	add.s32 	%r33, %r139, -3;
	setp.ge.u32 	%p5, %r33, %r4;
	@%p5 bra 	$L__BB0_7;
	ld.shared.f64 	%fd36, [%r3];
	mul.wide.u32 	%rd10, %r33, 16;
	add.s64 	%rd11, %rd3, %rd10;
	ld.global.f64 	%fd37, [%rd11];
	add.s32 	%r104, %r140, 3;
	mul.wide.u32 	%rd12, %r104, 8;
	add.s64 	%rd13, %rd2, %rd12;
	ld.global.f64 	%fd38, [%rd13];
	mul.f64 	%fd39, %fd37, %fd38;
	sub.f64 	%fd40, %fd36, %fd39;
	st.shared.f64 	[%r3], %fd40;
$L__BB0_7:
	setp.ge.u32 	%p6, %r32, %r4;
	@%p6 bra 	$L__BB0_9;
	ld.shared.f64 	%fd41, [%r3];
	mul.wide.u32 	%rd14, %r32, 16;
	add.s64 	%rd15, %rd3, %rd14;
	ld.global.f64 	%fd42, [%rd15];
	add.s32 	%r105, %r140, 2;
	mul.wide.u32 	%rd16, %r105, 8;
	add.s64 	%rd17, %rd2, %rd16;
	ld.global.f64 	%fd43, [%rd17];
	mul.f64 	%fd44, %fd42, %fd43;
	sub.f64 	%fd45, %fd41, %fd44;
	st.shared.f64 	[%r3], %fd45;
$L__BB0_9:
	add.s32 	%r34, %r32, 1;
	setp.ge.u32 	%p7, %r34, %r4;
	@%p7 bra 	$L__BB0_11;
	ld.shared.f64 	%fd46, [%r3];
	mul.wide.u32 	%rd18, %r34, 16;
	add.s64 	%rd19, %rd3, %rd18;
	ld.global.f64 	%fd47, [%rd19];
	add.s32 	%r106, %r140, 1;
	mul.wide.u32 	%rd20, %r106, 8;
	add.s64 	%rd21, %rd2, %rd20;
	ld.global.f64 	%fd48, [%rd21];
	mul.f64 	%fd49, %fd47, %fd48;
	sub.f64 	%fd50, %fd46, %fd49;
	st.shared.f64 	[%r3], %fd50;
$L__BB0_11:
	setp.ge.u32 	%p8, %r139, %r4;
	@%p8 bra 	$L__BB0_13;
	ld.shared.f64 	%fd51, [%r3];
	mul.wide.u32 	%rd22, %r139, 16;
	add.s64 	%rd23, %rd3, %rd22;
	ld.global.f64 	%fd52, [%rd23];
	mul.wide.u32 	%rd24, %r140, 8;
	add.s64 	%rd25, %rd2, %rd24;
	ld.global.f64 	%fd53, [%rd25];
	mul.f64 	%fd54, %fd52, %fd53;
	sub.f64 	%fd55, %fd51, %fd54;
	st.shared.f64 	[%r3], %fd55;
$L__BB0_13:
	add.s32 	%r141, %r141, 4;
	add.s32 	%r140, %r140, -4;
	add.s32 	%r139, %r139, 4;
	setp.eq.s32 	%p9, %r141, 0;
	@%p9 bra 	$L__BB0_14;
	bra.uni 	$L__BB0_5;
$L__BB0_14:
	setp.eq.s32 	%p10, %r9, 0;
	@%p10 bra 	$L__BB0_36;
	add.s32 	%r148, %r146, %r8;
	sub.s32 	%r149, %r4, %r148;
	neg.s32 	%r147, %r9;
$L__BB0_16:
	.pragma "nounroll";
	setp.ge.u32 	%p11, %r148, %r4;
	@%p11 bra 	$L__BB0_18;
	ld.shared.f64 	%fd56, [%r3];
	mul.wide.u32 	%rd26, %r148, 16;
	add.s64 	%rd27, %rd3, %rd26;
	ld.global.f64 	%fd57, [%rd27];
	mul.wide.u32 	%rd28, %r149, 8;
	add.s64 	%rd29, %rd2, %rd28;
	ld.global.f64 	%fd58, [%rd29];
	mul.f64 	%fd59, %fd57, %fd58;
	sub.f64 	%fd60, %fd56, %fd59;
	st.shared.f64 	[%r3], %fd60;
$L__BB0_18:
	add.s32 	%r149, %r149, -1;
	add.s32 	%r148, %r148, 1;
	add.s32 	%r147, %r147, 1;
	setp.ne.s32 	%p12, %r147, 0;
	@%p12 bra 	$L__BB0_16;
	bra.uni 	$L__BB0_36;
$L__BB0_19:
	setp.eq.s32 	%p13, %r6, 0;
	@%p13 bra 	$L__BB0_36;
	mul.lo.s32 	%r14, %r6, %r2;
	and.b32  	%r15, %r6, 3;
	setp.lt.u32 	%p14, %r6, 4;
	mov.b32 	%r142, 0;
	@%p14 bra 	$L__BB0_31;
	and.b32  	%r142, %r6, -4;
	neg.s32 	%r138, %r142;
	sub.s32 	%r108, %r4, %r14;
	add.s32 	%r137, %r108, -3;
	add.s32 	%r136, %r14, 3;
$L__BB0_22:
	add.s32 	%r23, %r136, -2;
	add.s32 	%r24, %r136, -3;
	setp.ge.u32 	%p15, %r24, %r4;
	@%p15 bra 	$L__BB0_24;
	ld.shared.f64 	%fd61, [%r3];
	mul.wide.u32 	%rd30, %r24, 16;
	add.s64 	%rd31, %rd3, %rd30;
	ld.global.f64 	%fd62, [%rd31+8];
	add.s32 	%r109, %r137, 3;
	mul.wide.u32 	%rd32, %r109, 8;
	add.s64 	%rd33, %rd2, %rd32;
	ld.global.f64 	%fd63, [%rd33];
	fma.rn.f64 	%fd64, %fd62, %fd63, %fd61;
	st.shared.f64 	[%r3], %fd64;
$L__BB0_24:
	setp.ge.u32 	%p16, %r23, %r4;
	@%p16 bra 	$L__BB0_26;
	ld.shared.f64 	%fd65, [%r3];
	mul.wide.u32 	%rd34, %r23, 16;
	add.s64 	%rd35, %rd3, %rd34;
	ld.global.f64 	%fd66, [%rd35+8];
	add.s32 	%r110, %r137, 2;
	mul.wide.u32 	%rd36, %r110, 8;
	add.s64 	%rd37, %rd2, %rd36;
	ld.global.f64 	%fd67, [%rd37];
	fma.rn.f64 	%fd68, %fd66, %fd67, %fd65;
	st.shared.f64 	[%r3], %fd68;
$L__BB0_26:
	add.s32 	%r25, %r23, 1;
	setp.ge.u32 	%p17, %r25, %r4;
	@%p17 bra 	$L__BB0_28;
	ld.shared.f64 	%fd69, [%r3];
	mul.wide.u32 	%rd38, %r25, 16;
	add.s64 	%rd39, %rd3, %rd38;
	ld.global.f64 	%fd70, [%rd39+8];
	add.s32 	%r111, %r137, 1;
	mul.wide.u32 	%rd40, %r111, 8;
	add.s64 	%rd41, %rd2, %rd40;
	ld.global.f64 	%fd71, [%rd41];
	fma.rn.f64 	%fd72, %fd70, %fd71, %fd69;
	st.shared.f64 	[%r3], %fd72;
$L__BB0_28:
	setp.ge.u32 	%p18, %r136, %r4;
	@%p18 bra 	$L__BB0_30;
	ld.shared.f64 	%fd73, [%r3];
	mul.wide.u32 	%rd42, %r136, 16;
	add.s64 	%rd43, %rd3, %rd42;
	ld.global.f64 	%fd74, [%rd43+8];
	mul.wide.u32 	%rd44, %r137, 8;
	add.s64 	%rd45, %rd2, %rd44;
	ld.global.f64 	%fd75, [%rd45];
	fma.rn.f64 	%fd76, %fd74, %fd75, %fd73;
	st.shared.f64 	[%r3], %fd76;
$L__BB0_30:
	add.s32 	%r138, %r138, 4;
	add.s32 	%r137, %r137, -4;
	add.s32 	%r136, %r136, 4;
	setp.eq.s32 	%p19, %r138, 0;
	@%p19 bra 	$L__BB0_31;
	bra.uni 	$L__BB0_22;
$L__BB0_31:
	setp.eq.s32 	%p20, %r15, 0;
	@%p20 bra 	$L__BB0_36;
	add.s32 	%r144, %r142, %r14;
	sub.s32 	%r145, %r4, %r144;
	neg.s32 	%r143, %r15;
$L__BB0_33:
	.pragma "nounroll";
	setp.ge.u32 	%p21, %r144, %r4;
	@%p21 bra 	$L__BB0_35;
	ld.shared.f64 	%fd77, [%r3];
	mul.wide.u32 	%rd46, %r144, 16;
	add.s64 	%rd47, %rd3, %rd46;
	ld.global.f64 	%fd78, [%rd47+8];
	mul.wide.u32 	%rd48, %r145, 8;
	add.s64 	%rd49, %rd2, %rd48;
	ld.global.f64 	%fd79, [%rd49];
	fma.rn.f64 	%fd80, %fd78, %fd79, %fd77;
	st.shared.f64 	[%r3], %fd80;
$L__BB0_35:
	add.s32 	%r145, %r145, -1;
	add.s32 	%r144, %r144, 1;
	add.s32 	%r143, %r143, 1;
	setp.eq.s32 	%p22, %r143, 0;
	@%p22 bra 	$L__BB0_36;
	bra.uni 	$L__BB0_33;
$L__BB0_36:
	bar.sync 	0;
	setp.ne.s32 	%p23, %r2, 0;
	@%p23 bra 	$L__BB0_64;
	setp.eq.s32 	%p24, %r7, 0;
	@%p24 bra 	$L__BB0_51;
	mul.wide.u32 	%rd50, %r4, 16;
	add.s64 	%rd51, %rd1, %rd50;
	add.s64 	%rd4, %rd51, 8;
	ld.global.f64 	%fd220, [%rd51+8];
	and.b32  	%r58, %r5, 15;
	setp.lt.u32 	%p25, %r5, 16;
	mov.b32 	%r159, 0;
	@%p25 bra 	$L__BB0_41;
	and.b32  	%r159, %r5, 2032;
	mov.u32 	%r114, _ZZ8p12_convP7double2jdddPKS_PKdE7exp12A2;
	add.s32 	%r157, %r114, 64;
	and.b32  	%r115, %r5, -16;
	neg.s32 	%r158, %r115;
$L__BB0_40:
	.pragma "nounroll";
	ld.shared.f64 	%fd82, [%r157+-64];
	add.f64 	%fd83, %fd220, %fd82;
	ld.shared.f64 	%fd84, [%r157+-56];
	add.f64 	%fd85, %fd83, %fd84;
	ld.shared.f64 	%fd86, [%r157+-48];
	add.f64 	%fd87, %fd85, %fd86;
	ld.shared.f64 	%fd88, [%r157+-40];
	add.f64 	%fd89, %fd87, %fd88;
	ld.shared.f64 	%fd90, [%r157+-32];
	add.f64 	%fd91, %fd89, %fd90;
	ld.shared.f64 	%fd92, [%r157+-24];
	add.f64 	%fd93, %fd91, %fd92;
	ld.shared.f64 	%fd94, [%r157+-16];
	add.f64 	%fd95, %fd93, %fd94;
	ld.shared.f64 	%fd96, [%r157+-8];
	add.f64 	%fd97, %fd95, %fd96;
	ld.shared.f64 	%fd98, [%r157];
	add.f64 	%fd99, %fd97, %fd98;
	ld.shared.f64 	%fd100, [%r157+8];
	add.f64 	%fd101, %fd99, %fd100;
	ld.shared.f64 	%fd102, [%r157+16];
	add.f64 	%fd103, %fd101, %fd102;
	ld.shared.f64 	%fd104, [%r157+24];
	add.f64 	%fd105, %fd103, %fd104;
	ld.shared.f64 	%fd106, [%r157+32];
	add.f64 	%fd107, %fd105, %fd106;
	ld.shared.f64 	%fd108, [%r157+40];
	add.f64 	%fd109, %fd107, %fd108;
	ld.shared.f64 	%fd110, [%r157+48];
	add.f64 	%fd111, %fd109, %fd110;
	ld.shared.f64 	%fd112, [%r157+56];
	add.f64 	%fd220, %fd111, %fd112;
	add.s32 	%r158, %r158, 16;
	add.s32 	%r157, %r157, 128;
	setp.ne.s32 	%p26, %r158, 0;
	@%p26 bra 	$L__BB0_40;
$L__BB0_41:
	setp.eq.s32 	%p27, %r58, 0;
	@%p27 bra 	$L__BB0_50;
	and.b32  	%r86, %r5, 7;
	setp.lt.u32 	%p28, %r58, 8;
	@%p28 bra 	$L__BB0_44;
	shl.b32 	%r116, %r159, 3;
	mov.u32 	%r117, _ZZ8p12_convP7double2jdddPKS_PKdE7exp12A2;
	add.s32 	%r118, %r117, %r116;
	ld.shared.f64 	%fd114, [%r118];
	add.f64 	%fd115, %fd220, %fd114;
	ld.shared.f64 	%fd116, [%r118+8];
	add.f64 	%fd117, %fd115, %fd116;
	ld.shared.f64 	%fd118, [%r118+16];
	add.f64 	%fd119, %fd117, %fd118;
	ld.shared.f64 	%fd120, [%r118+24];
	add.f64 	%fd121, %fd119, %fd120;
	ld.shared.f64 	%fd122, [%r118+32];
	add.f64 	%fd123, %fd121, %fd122;
	ld.shared.f64 	%fd124, [%r118+40];
	add.f64 	%fd125, %fd123, %fd124;
	ld.shared.f64 	%fd126, [%r118+48];
	add.f64 	%fd127, %fd125, %fd126;
	ld.shared.f64 	%fd128, [%r118+56];
	add.f64 	%fd220, %fd127, %fd128;
	add.s32 	%r159, %r159, 8;
$L__BB0_44:
	setp.eq.s32 	%p29, %r86, 0;
	@%p29 bra 	$L__BB0_50;
	and.b32  	%r89, %r5, 3;
	setp.lt.u32 	%p30, %r86, 4;
	@%p30 bra 	$L__BB0_47;
	shl.b32 	%r119, %r159, 3;
	mov.u32 	%r120, _ZZ8p12_convP7double2jdddPKS_PKdE7exp12A2;
	add.s32 	%r121, %r120, %r119;
	ld.shared.f64 	%fd130, [%r121];
	add.f64 	%fd131, %fd220, %fd130;
	ld.shared.f64 	%fd132, [%r121+8];
	add.f64 	%fd133, %fd131, %fd132;
	ld.shared.f64 	%fd134, [%r121+16];
	add.f64 	%fd135, %fd133, %fd134;
	ld.shared.f64 	%fd136, [%r121+24];
	add.f64 	%fd220, %fd135, %fd136;
	add.s32 	%r159, %r159, 4;
$L__BB0_47:
	setp.eq.s32 	%p31, %r89, 0;
	@%p31 bra 	$L__BB0_50;
	shl.b32 	%r122, %r159, 3;
	mov.u32 	%r123, _ZZ8p12_convP7double2jdddPKS_PKdE7exp12A2;
	add.s32 	%r163, %r123, %r122;
	neg.s32 	%r162, %r89;
$L__BB0_49:
	.pragma "nounroll";
	ld.shared.f64 	%fd137, [%r163];
	add.f64 	%fd220, %fd220, %fd137;
	add.s32 	%r163, %r163, 8;
	add.s32 	%r162, %r162, 1;
	setp.ne.s32 	%p32, %r162, 0;
	@%p32 bra 	$L__BB0_49;
$L__BB0_50:
	mul.f64 	%fd138, %fd30, 0d3FE0000000000000;
	div.rn.f64 	%fd139, %fd138, %fd29;
	mul.f64 	%fd140, %fd31, %fd139;
	mul.f64 	%fd141, %fd140, %fd220;
	st.global.f64 	[%rd4], %fd141;
	bra.uni 	$L__BB0_64;
$L__BB0_51:
	mul.wide.u32 	%rd52, %r4, 16;
	add.s64 	%rd5, %rd1, %rd52;
	ld.global.f64 	%fd211, [%rd5];
	and.b32  	%r61, %r5, 15;
	setp.lt.u32 	%p33, %r5, 16;
	mov.b32 	%r153, 0;
	@%p33 bra 	$L__BB0_54;
	and.b32  	%r153, %r5, 2032;
	mov.u32 	%r126, _ZZ8p12_convP7double2jdddPKS_PKdE7exp12A2;
	add.s32 	%r150, %r126, 64;
	and.b32  	%r127, %r5, -16;
	neg.s32 	%r151, %r127;
$L__BB0_53:
	.pragma "nounroll";
	ld.shared.f64 	%fd143, [%r150+-64];
	add.f64 	%fd144, %fd211, %fd143;
	ld.shared.f64 	%fd145, [%r150+-56];
	add.f64 	%fd146, %fd144, %fd145;
	ld.shared.f64 	%fd147, [%r150+-48];
	add.f64 	%fd148, %fd146, %fd147;
	ld.shared.f64 	%fd149, [%r150+-40];
	add.f64 	%fd150, %fd148, %fd149;
	ld.shared.f64 	%fd151, [%r150+-32];
	add.f64 	%fd152, %fd150, %fd151;
	ld.shared.f64 	%fd153, [%r150+-24];
	add.f64 	%fd154, %fd152, %fd153;
	ld.shared.f64 	%fd155, [%r150+-16];
	add.f64 	%fd156, %fd154, %fd155;
	ld.shared.f64 	%fd157, [%r150+-8];
	add.f64 	%fd158, %fd156, %fd157;
	ld.shared.f64 	%fd159, [%r150];
	add.f64 	%fd160, %fd158, %fd159;
	ld.shared.f64 	%fd161, [%r150+8];
	add.f64 	%fd162, %fd160, %fd161;
	ld.shared.f64 	%fd163, [%r150+16];
	add.f64 	%fd164, %fd162, %fd163;
	ld.shared.f64 	%fd165, [%r150+24];
	add.f64 	%fd166, %fd164, %fd165;
	ld.shared.f64 	%fd167, [%r150+32];
	add.f64 	%fd168, %fd166, %fd167;
	ld.shared.f64 	%fd169, [%r150+40];
	add.f64 	%fd170, %fd168, %fd169;
	ld.shared.f64 	%fd171, [%r150+48];
	add.f64 	%fd172, %fd170, %fd171;
	ld.shared.f64 	%fd173, [%r150+56];
	add.f64 	%fd211, %fd172, %fd173;
	add.s32 	%r151, %r151, 16;
	add.s32 	%r150, %r150, 128;
	setp.ne.s32 	%p34, %r151, 0;
	@%p34 bra 	$L__BB0_53;
$L__BB0_54:
	setp.eq.s32 	%p35, %r61, 0;
	@%p35 bra 	$L__BB0_63;
	and.b32  	%r69, %r5, 7;
	setp.lt.u32 	%p36, %r61, 8;
	@%p36 bra 	$L__BB0_57;
	shl.b32 	%r128, %r153, 3;
	mov.u32 	%r129, _ZZ8p12_convP7double2jdddPKS_PKdE7exp12A2;
	add.s32 	%r130, %r129, %r128;
	ld.shared.f64 	%fd175, [%r130];
	add.f64 	%fd176, %fd211, %fd175;
	ld.shared.f64 	%fd177, [%r130+8];
	add.f64 	%fd178, %fd176, %fd177;
	ld.shared.f64 	%fd179, [%r130+16];
	add.f64 	%fd180, %fd178, %fd179;
	ld.shared.f64 	%fd181, [%r130+24];
	add.f64 	%fd182, %fd180, %fd181;
	ld.shared.f64 	%fd183, [%r130+32];
	add.f64 	%fd184, %fd182, %fd183;
	ld.shared.f64 	%fd185, [%r130+40];
	add.f64 	%fd186, %fd184, %fd185;
	ld.shared.f64 	%fd187, [%r130+48];
	add.f64 	%fd188, %fd186, %fd187;
	ld.shared.f64 	%fd189, [%r130+56];
	add.f64 	%fd211, %fd188, %fd189;
	add.s32 	%r153, %r153, 8;
$L__BB0_57:
	setp.eq.s32 	%p37, %r69, 0;
	@%p37 bra 	$L__BB0_63;
	and.b32  	%r72, %r5, 3;
	setp.lt.u32 	%p38, %r69, 4;
	@%p38 bra 	$L__BB0_60;
	shl.b32 	%r131, %r153, 3;
	mov.u32 	%r132, _ZZ8p12_convP7double2jdddPKS_PKdE7exp12A2;
	add.s32 	%r133, %r132, %r131;
	ld.shared.f64 	%fd191, [%r133];
	add.f64 	%fd192, %fd211, %fd191;
	ld.shared.f64 	%fd193, [%r133+8];
	add.f64 	%fd194, %fd192, %fd193;
	ld.shared.f64 	%fd195, [%r133+16];
	add.f64 	%fd196, %fd194, %fd195;
	ld.shared.f64 	%fd197, [%r133+24];
	add.f64 	%fd211, %fd196, %fd197;
	add.s32 	%r153, %r153, 4;
$L__BB0_60:
	setp.eq.s32 	%p39, %r72, 0;
	@%p39 bra 	$L__BB0_63;
	shl.b32 	%r134, %r153, 3;
	mov.u32 	%r135, _ZZ8p12_convP7double2jdddPKS_PKdE7exp12A2;
	add.s32 	%r156, %r135, %r134;
	neg.s32 	%r155, %r72;
$L__BB0_62:
	.pragma "nounroll";
	ld.shared.f64 	%fd198, [%r156];
	add.f64 	%fd211, %fd211, %fd198;
	add.s32 	%r156, %r156, 8;
	add.s32 	%r155, %r155, 1;
	setp.ne.s32 	%p40, %r155, 0;
	@%p40 bra 	$L__BB0_62;
$L__BB0_63:
	mul.f64 	%fd199, %fd30, 0d3FE0000000000000;
	div.rn.f64 	%fd200, %fd199, %fd29;
	mul.f64 	%fd201, %fd31, %fd200;
	mul.f64 	%fd202, %fd201, %fd211;
	st.global.f64 	[%rd5], %fd202;
$L__BB0_64:
	ret;

}


// ===== COMPILED SASS (sm_100) =====

	.target	sm_100

	.elftype	@"ET_EXEC"


//--------------------- .note.nv.tkinfo           --------------------------
	.section	.note.nv.tkinfo,"",@"SHT_NOTE"
	.sectionflags	@"SHF_NOTE_NV_TKINFO"
	.tkinfo
        /*0018*/ 	.word	0x00000002
        /*0030*/ 	.string	""
        /*0030*/ 	.string	"ptxas"
        /*0030*/ 	.string	"Cuda compilation tools, release 13.0, V13.0.88"
        /*0030*/ 	.string	"Build cuda_13.0.r13.0/compiler.36424714_0"
        /*0030*/ 	.string	"-arch sm_100 -m 64 "



//--------------------- .note.nv.cuinfo           --------------------------
	.section	.note.nv.cuinfo,"",@"SHT_NOTE"
	.sectionflags	@"SHF_NOTE_NV_CUINFO"
        /*0018*/ 	.short	0x0002
        /*001a*/ 	.short	0x0064
        /*001c*/ 	.short	0x0082
	.zero		2


//--------------------- .nv.info                  --------------------------
	.section	.nv.info,"",@"SHT_CUDA_INFO"
	.align	4


	//----- nvinfo : EIATTR_REGCOUNT
	.align		4
        /*0000*/ 	.byte	0x04, 0x2f
        /*0002*/ 	.short	(.L_1 - .L_0)
	.align		4
.L_0:
        /*0004*/ 	.word	index@(_Z8p12_convP7double2jdddPKS_PKd)
        /*0008*/ 	.word	0x0000001e


	//----- nvinfo : EIATTR_FRAME_SIZE
	.align		4
.L_1:
        /*000c*/ 	.byte	0x04, 0x11
        /*000e*/ 	.short	(.L_3 - .L_2)
	.align		4
.L_2:
        /*0010*/ 	.word	index@($__internal_0_$__cuda_sm20_div_rn_f64_full)
        /*0014*/ 	.word	0x00000000


	//----- nvinfo : EIATTR_FRAME_SIZE
	.align		4
.L_3:
        /*0018*/ 	.byte	0x04, 0x11
        /*001a*/ 	.short	(.L_5 - .L_4)
	.align		4
.L_4:
        /*001c*/ 	.word	index@(_Z8p12_convP7double2jdddPKS_PKd)
        /*0020*/ 	.word	0x00000000


	//----- nvinfo : EIATTR_MIN_STACK_SIZE
	.align		4
.L_5:
        /*0024*/ 	.byte	0x04, 0x12
        /*0026*/ 	.short	(.L_7 - .L_6)
	.align		4
.L_6:
        /*0028*/ 	.word	index@(_Z8p12_convP7double2jdddPKS_PKd)
        /*002c*/ 	.word	0x00000000
.L_7:


//--------------------- .nv.compat                --------------------------
	.section	.nv.compat,"",@"SHT_CUDA_COMPAT_INFO"
	.align	4
        /*0000*/ 	.byte	0x02, 0x09, 0x00, 0x00, 0x02, 0x02, 0x01, 0x00, 0x02, 0x05, 0x05, 0x00, 0x03, 0x07, 0x01, 0x01
        /*0010*/ 	.byte	0x02, 0x03, 0x00, 0x00, 0x02, 0x06, 0x01, 0x00, 0x04, 0x0b, 0x08, 0x00, 0x01, 0x00, 0x00, 0x00
        /*0020*/ 	.byte	0x00, 0x00, 0x00, 0x00


//--------------------- .nv.info._Z8p12_convP7double2jdddPKS_PKd --------------------------
	.section	.nv.info._Z8p12_convP7double2jdddPKS_PKd,"",@"SHT_CUDA_INFO"
	.sectionflags	@""
	.align	4


	//----- nvinfo : EIATTR_CUDA_API_VERSION
	.align		4
        /*0000*/ 	.byte	0x04, 0x37
        /*0002*/ 	.short	(.L_9 - .L_8)
.L_8:
        /*0004*/ 	.word	0x00000082


	//----- nvinfo : EIATTR_KPARAM_INFO
	.align		4
.L_9:
        /*0008*/ 	.byte	0x04, 0x17
        /*000a*/ 	.short	(.L_11 - .L_10)
.L_10:
        /*000c*/ 	.word	0x00000000
        /*0010*/ 	.short	0x0006
        /*0012*/ 	.short	0x0030
        /*0014*/ 	.byte	0x00, 0xf5, 0x21, 0x00


	//----- nvinfo : EIATTR_KPARAM_INFO
	.align		4
.L_11:
        /*0018*/ 	.byte	0x04, 0x17
        /*001a*/ 	.short	(.L_13 - .L_12)
.L_12:
        /*001c*/ 	.word	0x00000000
        /*0020*/ 	.short	0x0005
        /*0022*/ 	.short	0x0028
        /*0024*/ 	.byte	0x00, 0xf5, 0x21, 0x00


	//----- nvinfo : EIATTR_KPARAM_INFO
	.align		4
.L_13:
        /*0028*/ 	.byte	0x04, 0x17
        /*002a*/ 	.short	(.L_15 - .L_14)
.L_14:
        /*002c*/ 	.word	0x00000000
        /*0030*/ 	.short	0x0004
        /*0032*/ 	.short	0x0020
        /*0034*/ 	.byte	0x00, 0xf0, 0x21, 0x00


	//----- nvinfo : EIATTR_KPARAM_INFO
	.align		4
.L_15:
        /*0038*/ 	.byte	0x04, 0x17
        /*003a*/ 	.short	(.L_17 - .L_16)
.L_16:
        /*003c*/ 	.word	0x00000000
        /*0040*/ 	.short	0x0003
        /*0042*/ 	.short	0x0018
        /*0044*/ 	.byte	0x00, 0xf0, 0x21, 0x00


	//----- nvinfo : EIATTR_KPARAM_INFO
	.align		4
.L_17:
        /*0048*/ 	.byte	0x04, 0x17
        /*004a*/ 	.short	(.L_19 - .L_18)
.L_18:
        /*004c*/ 	.word	0x00000000
        /*0050*/ 	.short	0x0002
        /*0052*/ 	.short	0x0010
        /*0054*/ 	.byte	0x00, 0xf0, 0x21, 0x00


	//----- nvinfo : EIATTR_KPARAM_INFO
	.align		4
.L_19:
        /*0058*/ 	.byte	0x04, 0x17
        /*005a*/ 	.short	(.L_21 - .L_20)
.L_20:
        /*005c*/ 	.word	0x00000000
        /*0060*/ 	.short	0x0001
        /*0062*/ 	.short	0x0008
        /*0064*/ 	.byte	0x00, 0xf0, 0x11, 0x00


	//----- nvinfo : EIATTR_KPARAM_INFO
	.align		4
.L_21:
        /*0068*/ 	.byte	0x04, 0x17
        /*006a*/ 	.short	(.L_23 - .L_22)
.L_22:
        /*006c*/ 	.word	0x00000000
        /*0070*/ 	.short	0x0000
        /*0072*/ 	.short	0x0000
        /*0074*/ 	.byte	0x00, 0xf5, 0x21, 0x00


	//----- nvinfo : EIATTR_SPARSE_MMA_MASK
	.align		4
.L_23:
        /*0078*/ 	.byte	0x03, 0x50
        /*007a*/ 	.short	0x0000


	//----- nvinfo : EIATTR_MAXREG_COUNT
	.align		4
        /*007c*/ 	.byte	0x03, 0x1b
        /*007e*/ 	.short	0x00ff


	//----- nvinfo : EIATTR_NUM_BARRIERS
	.align		4
        /*0080*/ 	.byte	0x02, 0x4c
        /*0082*/ 	.byte	0x01
	.zero		1


	//----- nvinfo : EIATTR_MERCURY_ISA_VERSION
	.align		4
        /*0084*/ 	.byte	0x03, 0x5f
        /*0086*/ 	.short	0x0101


	//----- nvinfo : EIATTR_VRC_CTA_INIT_COUNT
	.align		4
        /*0088*/ 	.byte	0x02, 0x4a
	.zero		1
	.zero		1


	//----- nvinfo : EIATTR_EXIT_INSTR_OFFSETS
	.align		4
        /*008c*/ 	.byte	0x04, 0x1c
        /*008e*/ 	.short	(.L_25 - .L_24)


	//   ....[0]....
.L_24:
        /*0090*/ 	.word	0x00000050


	//   ....[1]....
        /*0094*/ 	.word	0x00000ce0


	//   ....[2]....
        /*0098*/ 	.word	0x000014a0


	//   ....[3]....
        /*009c*/ 	.word	0x00001c40


	//----- nvinfo : EIATTR_CRS_STACK_SIZE
	.align		4
.L_25:
        /*00a0*/ 	.byte	0x04, 0x1e
        /*00a2*/ 	.short	(.L_27 - .L_26)
.L_26:
        /*00a4*/ 	.word	0x00000000


	//----- nvinfo : EIATTR_CBANK_PARAM_SIZE
	.align		4
.L_27:
        /*00a8*/ 	.byte	0x03, 0x19
        /*00aa*/ 	.short	0x0038


	//----- nvinfo : EIATTR_PARAM_CBANK
	.align		4
        /*00ac*/ 	.byte	0x04, 0x0a
        /*00ae*/ 	.short	(.L_29 - .L_28)
	.align		4
.L_28:
        /*00b0*/ 	.word	index@(.nv.constant0._Z8p12_convP7double2jdddPKS_PKd)
        /*00b4*/ 	.short	0x0380
        /*00b6*/ 	.short	0x0038


	//----- nvinfo : EIATTR_SW_WAR
	.align		4
.L_29:
        /*00b8*/ 	.byte	0x04, 0x36
        /*00ba*/ 	.short	(.L_31 - .L_30)
.L_30:
        /*00bc*/ 	.word	0x00000008
.L_31:


//--------------------- .nv.callgraph             --------------------------
	.section	.nv.callgraph,"",@"SHT_CUDA_CALLGRAPH"
	.align	4
	.sectionentsize	8
	.align		4
        /*0000*/ 	.word	0x00000000
	.align		4
        /*0004*/ 	.word	0xffffffff
	.align		4
        /*0008*/ 	.word	0x00000000
	.align		4
        /*000c*/ 	.word	0xfffffffe
	.align		4
        /*0010*/ 	.word	0x00000000
	.align		4
        /*0014*/ 	.word	0xfffffffd
	.align		4
        /*0018*/ 	.word	0x00000000
	.align		4
        /*001c*/ 	.word	0xfffffffc


//--------------------- .text._Z8p12_convP7double2jdddPKS_PKd --------------------------
	.section	.text._Z8p12_convP7double2jdddPKS_PKd,"ax",@progbits
	.align	128
        .global         _Z8p12_convP7double2jdddPKS_PKd
        .type           _Z8p12_convP7double2jdddPKS_PKd,@function
        .size           _Z8p12_convP7double2jdddPKS_PKd,(.L_x_30 - _Z8p12_convP7double2jdddPKS_PKd)
        .other          _Z8p12_convP7double2jdddPKS_PKd,@"STO_CUDA_ENTRY STV_DEFAULT"
_Z8p12_convP7double2jdddPKS_PKd:
.text._Z8p12_convP7double2jdddPKS_PKd:
[----:B------:R-:W-:Y:S01]  /*0000*/  LDC R1, c[0x0][0x37c] ;  /* 0x0000df00ff017b82 */ /* 0x000fe20000000800 */
[----:B------:R-:W0:Y:S01]  /*0010*/  S2R R20, SR_CTAID.X ;  /* 0x0000000000147919 */ /* 0x000e220000002500 */
[----:B------:R-:W1:Y:S02]  /*0020*/  LDCU UR6, c[0x0][0x388] ;  /* 0x00007100ff0677ac */ /* 0x000e640008000800 */
[----:B-1----:R-:W-:-:S06]  /*0030*/  USHF.L.U32 UR4, UR6, 0x1, URZ ;  /* 0x0000000106047899 */ /* 0x002fcc00080006ff */
[----:B0-----:R-:W-:-:S13]  /*0040*/  ISETP.GE.U32.AND P0, PT, R20, UR4, PT ;  /* 0x0000000414007c0c */ /* 0x001fda000bf06070 */
[----:B------:R-:W-:Y:S05]  /*0050*/  @P0 EXIT ;  /* 0x000000000000094d */ /* 0x000fea0003800000 */
[----:B------:R-:W0:Y:S01]  /*0060*/  LDCU UR7, c[0x0][0x360] ;  /* 0x00006c00ff0777ac */ /* 0x000e220008000800 */
[----:B------:R-:W-:Y:S01]  /*0070*/  IMAD.MOV.U32 R2, RZ, RZ, 0x1 ;  /* 0x00000001ff027424 */ /* 0x000fe200078e00ff */
[----:B------:R-:W1:Y:S01]  /*0080*/  I2F.F64.U32 R10, UR6 ;  /* 0x00000006000a7d12 */ /* 0x000e620008201800 */
[----:B------:R-:W2:Y:S01]  /*0090*/  S2R R21, SR_TID.X ;  /* 0x0000000000157919 */ /* 0x000ea20000002100 */
[----:B------:R-:W3:Y:S01]  /*00a0*/  S2UR UR5, SR_CgaCtaId ;  /* 0x00000000000579c3 */ /* 0x000ee20000008800 */
[----:B------:R-:W-:Y:S01]  /*00b0*/  UMOV UR4, 0x400 ;  /* 0x0000040000047882 */ /* 0x000fe20000000000 */
[----:B------:R-:W-:Y:S02]  /*00c0*/  SHF.R.U32.HI R23, RZ, 0x1, R20 ;  /* 0x00000001ff177819 */ /* 0x000fe40000011614 */
[----:B-1----:R-:W-:Y:S02]  /*00d0*/  FSETP.GEU.AND P1, PT, |R11|, 6.5827683646048100446e-37, PT ;  /* 0x036000000b00780b */ /* 0x002fe40003f2e200 */
[----:B0-----:R-:W0:Y:S01]  /*00e0*/  I2F.F64.U32 R8, UR7 ;  /* 0x0000000700087d12 */ /* 0x001e220008201800 */
[----:B---3--:R-:W-:-:S07]  /*00f0*/  ULEA UR4, UR5, UR4, 0x18 ;  /* 0x0000000405047291 */ /* 0x008fce000f8ec0ff */
[----:B0-----:R-:W0:Y:S01]  /*0100*/  MUFU.RCP64H R3, R9 ;  /* 0x0000000900037308 */ /* 0x001e220000001800 */
[----:B--2---:R-:W-:-:S05]  /*0110*/  LEA R22, R21, UR4, 0x3 ;  /* 0x0000000415167c11 */ /* 0x004fca000f8e18ff */
[----:B------:R1:W-:Y:S01]  /*0120*/  STS.64 [R22], RZ ;  /* 0x000000ff16007388 */ /* 0x0003e20000000a00 */
[----:B0-----:R-:W-:-:S08]  /*0130*/  DFMA R4, -R8, R2, 1 ;  /* 0x3ff000000804742b */ /* 0x001fd00000000102 */
[----:B------:R-:W-:-:S08]  /*0140*/  DFMA R4, R4, R4, R4 ;  /* 0x000000040404722b */ /* 0x000fd00000000004 */
[----:B------:R-:W-:-:S08]  /*0150*/  DFMA R4, R2, R4, R2 ;  /* 0x000000040204722b */ /* 0x000fd00000000002 */
[----:B------:R-:W-:-:S08]  /*0160*/  DFMA R2, -R8, R4, 1 ;  /* 0x3ff000000802742b */ /* 0x000fd00000000104 */
[----:B------:R-:W-:-:S08]  /*0170*/  DFMA R2, R4, R2, R4 ;  /* 0x000000020402722b */ /* 0x000fd00000000004 */
[----:B------:R-:W-:-:S08]  /*0180*/  DMUL R4, R10, R2 ;  /* 0x000000020a047228 */ /* 0x000fd00000000000 */
[----:B------:R-:W-:-:S08]  /*0190*/  DFMA R6, -R8, R4, R10 ;  /* 0x000000040806722b */ /* 0x000fd0000000010a */
[----:B------:R-:W-:-:S10]  /*01a0*/  DFMA R2, R2, R6, R4 ;  /* 0x000000060202722b */ /* 0x000fd40000000004 */
[----:B------:R-:W-:Y:S01]  /*01b0*/  FFMA R0, RZ, R9, R3 ;  /* 0x00000009ff007223 */ /* 0x000fe20000000003 */
[----:B------:R-:W-:Y:S04]  /*01c0*/  BAR.SYNC.DEFER_BLOCKING 0x0 ;  /* 0x0000000000007b1d */ /* 0x000fe80000010000 */
[----:B------:R-:W-:-:S13]  /*01d0*/  FSETP.GT.AND P0, PT, |R0|, 1.469367938527859385e-39, PT ;  /* 0x001000000000780b */ /* 0x000fda0003f04200 */
[----:B-1----:R-:W-:Y:S05]  /*01e0*/  @P0 BRA P1, `(.L_x_0) ;  /* 0x0000000000100947 */ /* 0x002fea0000800000 */
[----:B------:R-:W-:-:S07]  /*01f0*/  MOV R0, 0x210 ;  /* 0x0000021000007802 */ /* 0x000fce0000000f00 */
[----:B------:R-:W-:Y:S05]  /*0200*/  CALL.REL.NOINC `($__internal_0_$__cuda_sm20_div_rn_f64_full) ;  /* 0x0000001800907944 */ /* 0x000fea0003c00000 */
[----:B------:R-:W-:Y:S02]  /*0210*/  IMAD.MOV.U32 R2, RZ, RZ, R4 ;  /* 0x000000ffff027224 */ /* 0x000fe400078e0004 */
[----:B------:R-:W-:-:S07]  /*0220*/  IMAD.MOV.U32 R3, RZ, RZ, R5 ;  /* 0x000000ffff037224 */ /* 0x000fce00078e0005 */
.L_x_0:
[----:B------:R-:W-:Y:S01]  /*0230*/  LOP3.LUT P0, R20, R20, 0x1, RZ, 0xc0, !PT ;  /* 0x0000000114147812 */ /* 0x000fe2000780c0ff */
[----:B------:R0:W1:Y:S01]  /*0240*/  F2I.U32.F64.CEIL R4, R2 ;  /* 0x0000000200047311 */ /* 0x0000620000309000 */
[----:B------:R-:W2:Y:S11]  /*0250*/  LDCU.64 UR10, c[0x0][0x358] ;  /* 0x00006b00ff0a77ac */ /* 0x000eb60008000a00 */
[----:B0-----:R-:W-:Y:S05]  /*0260*/  @!P0 BRA `(.L_x_1) ;  /* 0x00000004004c8947 */ /* 0x001fea0003800000 */
[----:B-1----:R-:W-:-:S13]  /*0270*/  ISETP.NE.AND P0, PT, R4, RZ, PT ;  /* 0x000000ff0400720c */ /* 0x002fda0003f05270 */
[----:B------:R-:W-:Y:S05]  /*0280*/  @!P0 BRA `(.L_x_2) ;  /* 0x00000008008c8947 */ /* 0x000fea0003800000 */
[C---:B------:R-:W-:Y:S01]  /*0290*/  ISETP.GE.U32.AND P1, PT, R4.reuse, 0x4, PT ;  /* 0x000000040400780c */ /* 0x040fe20003f26070 */
[C---:B------:R-:W-:Y:S01]  /*02a0*/  IMAD R2, R4.reuse, R21, RZ ;  /* 0x0000001504027224 */ /* 0x040fe200078e02ff */
[----:B------:R-:W-:Y:S01]  /*02b0*/  LOP3.LUT R0, R4, 0x3, RZ, 0xc0, !PT ;  /* 0x0000000304007812 */ /* 0x000fe200078ec0ff */
[----:B------:R-:W-:-:S03]  /*02c0*/  IMAD.MOV.U32 R3, RZ, RZ, RZ ;  /* 0x000000ffff037224 */ /* 0x000fc600078e00ff */
[----:B------:R-:W-:-:S07]  /*02d0*/  ISETP.NE.AND P0, PT, R0, RZ, PT ;  /* 0x000000ff0000720c */ /* 0x000fce0003f05270 */
[----:B------:R-:W-:Y:S06]  /*02e0*/  @!P1 BRA `(.L_x_3) ;  /* 0x0000000000dc9947 */ /* 0x000fec0003800000 */
[----:B------:R-:W-:Y:S01]  /*02f0*/  LOP3.LUT R3, R4, 0xfffffffc, RZ, 0xc0, !PT ;  /* 0xfffffffc04037812 */ /* 0x000fe200078ec0ff */
[----:B------:R-:W-:Y:S01]  /*0300*/  VIADD R18, R2, 0x3 ;  /* 0x0000000302127836 */ /* 0x000fe20000000000 */
[----:B------:R-:W-:-:S03]  /*0310*/  IADD3 R19, PT, PT, R23, -0x3, -R2 ;  /* 0xfffffffd17137810 */ /* 0x000fc60007ffe802 */
[----:B------:R-:W-:-:S07]  /*0320*/  IMAD.MOV R24, RZ, RZ, -R3 ;  /* 0x000000ffff187224 */ /* 0x000fce00078e0a03 */
.L_x_4:
[----:B------:R-:W-:-:S05]  /*0330*/  VIADD R6, R18, 0xfffffffd ;  /* 0xfffffffd12067836 */ /* 0x000fca0000000000 */
[----:B------:R-:W-:-:S13]  /*0340*/  ISETP.GE.U32.AND P1, PT, R6, R23, PT ;  /* 0x000000170600720c */ /* 0x000fda0003f26070 */
[----:B0-----:R-:W0:Y:S01]  /*0350*/  @!P1 LDC.64 R8, c[0x0][0x3a8] ;  /* 0x0000ea00ff089b82 */ /* 0x001e220000000a00 */
[----:B------:R-:W-:Y:S01]  /*0360*/  @!P1 IADD3 R11, PT, PT, R19, 0x3, RZ ;  /* 0x00000003130b9810 */ /* 0x000fe20007ffe0ff */
[----:B------:R-:W-:Y:S01]  /*0370*/  VIADD R12, R18, 0xfffffffe ;  /* 0xfffffffe120c7836 */ /* 0x000fe20000000000 */
[----:B------:R-:W1:Y:S05]  /*0380*/  @!P1 LDS.64 R14, [R22] ;  /* 0x00000000160e9984 */ /* 0x000e6a0000000a00 */
[----:B------:R-:W3:Y:S01]  /*0390*/  @!P1 LDC.64 R4, c[0x0][0x3b0] ;  /* 0x0000ec00ff049b82 */ /* 0x000ee20000000a00 */
[----:B0-----:R-:W-:-:S06]  /*03a0*/  @!P1 IMAD.WIDE.U32 R8, R6, 0x10, R8 ;  /* 0x0000001006089825 */ /* 0x001fcc00078e0008 */
[----:B--2---:R-:W1:Y:S01]  /*03b0*/  @!P1 LDG.E.64 R8, desc[UR10][R8.64] ;  /* 0x0000000a08089981 */ /* 0x004e62000c1e1b00 */
[----:B---3--:R-:W-:-:S06]  /*03c0*/  @!P1 IMAD.WIDE.U32 R10, R11, 0x8, R4 ;  /* 0x000000080b0a9825 */ /* 0x008fcc00078e0004 */
[----:B------:R-:W1:Y:S01]  /*03d0*/  @!P1 LDG.E.64 R10, desc[UR10][R10.64] ;  /* 0x0000000a0a0a9981 */ /* 0x000e62000c1e1b00 */
[----:B------:R-:W-:-:S13]  /*03e0*/  ISETP.GE.U32.AND P2, PT, R12, R23, PT ;  /* 0x000000170c00720c */ /* 0x000fda0003f46070 */
[----:B------:R-:W0:Y:S08]  /*03f0*/  @!P2 LDC.64 R6, c[0x0][0x3a8] ;  /* 0x0000ea00ff06ab82 */ /* 0x000e300000000a00 */
[----:B------:R-:W2:Y:S01]  /*0400*/  @!P2 LDC.64 R4, c[0x0][0x3b0] ;  /* 0x0000ec00ff04ab82 */ /* 0x000ea20000000a00 */
[----:B------:R-:W-:Y:S02]  /*0410*/  @!P2 VIADD R13, R19, 0x2 ;  /* 0x00000002130da836 */ /* 0x000fe40000000000 */
[----:B------:R-:W-:-:S02]  /*0420*/  VIADD R26, R18, 0xffffffff ;  /* 0xffffffff121a7836 */ /* 0x000fc40000000000 */
[----:B0-----:R-:W-:-:S04]  /*0430*/  @!P2 IMAD.WIDE.U32 R6, R12, 0x10, R6 ;  /* 0x000000100c06a825 */ /* 0x001fc800078e0006 */
[----:B--2---:R-:W-:Y:S02]  /*0440*/  @!P2 IMAD.WIDE.U32 R4, R13, 0x8, R4 ;  /* 0x000000080d04a825 */ /* 0x004fe400078e0004 */
[----:B------:R-:W2:Y:S04]  /*0450*/  @!P2 LDG.E.64 R6, desc[UR10][R6.64] ;  /* 0x0000000a0606a981 */ /* 0x000ea8000c1e1b00 */
[----:B------:R-:W2:Y:S01]  /*0460*/  @!P2 LDG.E.64 R4, desc[UR10][R4.64] ;  /* 0x0000000a0404a981 */ /* 0x000ea2000c1e1b00 */
[----:B------:R-:W-:-:S13]  /*0470*/  ISETP.GE.U32.AND P3, PT, R26, R23, PT ;  /* 0x000000171a00720c */ /* 0x000fda0003f66070 */
[----:B------:R-:W0:Y:S08]  /*0480*/  @!P3 LDC.64 R16, c[0x0][0x3a8] ;  /* 0x0000ea00ff10bb82 */ /* 0x000e300000000a00 */
[----:B------:R-:W3:Y:S01]  /*0490*/  @!P3 LDC.64 R12, c[0x0][0x3b0] ;  /* 0x0000ec00ff0cbb82 */ /* 0x000ee20000000a00 */
[----:B------:R-:W-:Y:S01]  /*04a0*/  @!P3 VIADD R25, R19, 0x1 ;  /* 0x000000011319b836 */ /* 0x000fe20000000000 */
[----:B------:R-:W-:Y:S01]  /*04b0*/  ISETP.GE.U32.AND P4, PT, R18, R23, PT ;  /* 0x000000171200720c */ /* 0x000fe20003f86070 */
[----:B0-----:R-:W-:-:S06]  /*04c0*/  @!P3 IMAD.WIDE.U32 R16, R26, 0x10, R16 ;  /* 0x000000101a10b825 */ /* 0x001fcc00078e0010 */
[----:B------:R-:W4:Y:S01]  /*04d0*/  @!P3 LDG.E.64 R16, desc[UR10][R16.64] ;  /* 0x0000000a1010b981 */ /* 0x000f22000c1e1b00 */
[----:B---3--:R-:W-:-:S06]  /*04e0*/  @!P3 IMAD.WIDE.U32 R12, R25, 0x8, R12 ;  /* 0x00000008190cb825 */ /* 0x008fcc00078e000c */
[----:B------:R-:W4:Y:S01]  /*04f0*/  @!P3 LDG.E.64 R12, desc[UR10][R12.64] ;  /* 0x0000000a0c0cb981 */ /* 0x000f22000c1e1b00 */
[----:B-1----:R-:W-:Y:S01]  /*0500*/  @!P1 DFMA R14, -R8, R10, R14 ;  /* 0x0000000a080e922b */ /* 0x002fe2000000010e */
[----:B------:R-:W0:Y:S08]  /*0510*/  @!P4 LDC.64 R10, c[0x0][0x3a8] ;  /* 0x0000ea00ff0acb82 */ /* 0x000e300000000a00 */
[----:B------:R-:W1:Y:S01]  /*0520*/  @!P4 LDC.64 R8, c[0x0][0x3b0] ;  /* 0x0000ec00ff08cb82 */ /* 0x000e620000000a00 */
[----:B0-----:R-:W-:-:S06]  /*0530*/  @!P4 IMAD.WIDE.U32 R10, R18, 0x10, R10 ;  /* 0x00000010120ac825 */ /* 0x001fcc00078e000a */
[----:B------:R-:W3:Y:S01]  /*0540*/  @!P4 LDG.E.64 R10, desc[UR10][R10.64] ;  /* 0x0000000a0a0ac981 */ /* 0x000ee2000c1e1b00 */
[----:B-1----:R-:W-:-:S06]  /*0550*/  @!P4 IMAD.WIDE.U32 R8, R19, 0x8, R8 ;  /* 0x000000081308c825 */ /* 0x002fcc00078e0008 */
[----:B------:R-:W3:Y:S04]  /*0560*/  @!P4 LDG.E.64 R8, desc[UR10][R8.64] ;  /* 0x0000000a0808c981 */ /* 0x000ee8000c1e1b00 */
[----:B------:R-:W-:Y:S04]  /*0570*/  @!P1 STS.64 [R22], R14 ;  /* 0x0000000e16009388 */ /* 0x000fe80000000a00 */
[----:B------:R-:W2:Y:S02]  /*0580*/  @!P2 LDS.64 R26, [R22] ;  /* 0x00000000161aa984 */ /* 0x000ea40000000a00 */
[----:B--2---:R-:W-:-:S07]  /*0590*/  @!P2 DFMA R6, -R6, R4, R26 ;  /* 0x000000040606a22b */ /* 0x004fce000000011a */
[----:B------:R-:W-:Y:S04]  /*05a0*/  @!P2 STS.64 [R22], R6 ;  /* 0x000000061600a388 */ /* 0x000fe80000000a00 */
[----:B------:R-:W4:Y:S02]  /*05b0*/  @!P3 LDS.64 R4, [R22] ;  /* 0x000000001604b984 */ /* 0x000f240000000a00 */
[----:B----4-:R-:W-:-:S07]  /*05c0*/  @!P3 DFMA R4, -R16, R12, R4 ;  /* 0x0000000c1004b22b */ /* 0x010fce0000000104 */
[----:B------:R-:W-:Y:S04]  /*05d0*/  @!P3 STS.64 [R22], R4 ;  /* 0x000000041600b388 */ /* 0x000fe80000000a00 */
[----:B------:R-:W3:Y:S01]  /*05e0*/  @!P4 LDS.64 R12, [R22] ;  /* 0x00000000160cc984 */ /* 0x000ee20000000a00 */
[----:B------:R-:W-:-:S05]  /*05f0*/  VIADD R24, R24, 0x4 ;  /* 0x0000000418187836 */ /* 0x000fca0000000000 */
[----:B------:R-:W-:Y:S01]  /*0600*/  ISETP.NE.AND P1, PT, R24, RZ, PT ;  /* 0x000000ff1800720c */ /* 0x000fe20003f25270 */
[----:B------:R-:W-:Y:S01]  /*0610*/  VIADD R18, R18, 0x4 ;  /* 0x0000000412127836 */ /* 0x000fe20000000000 */
[----:B------:R-:W-:Y:S01]  /*0620*/  IADD3 R19, PT, PT, R19, -0x4, RZ ;  /* 0xfffffffc13137810 */ /* 0x000fe20007ffe0ff */
[----:B---3--:R-:W-:-:S07]  /*0630*/  @!P4 DFMA R12, -R10, R8, R12 ;  /* 0x000000080a0cc22b */ /* 0x008fce000000010c */
[----:B------:R0:W-:Y:S03]  /*0640*/  @!P4 STS.64 [R22], R12 ;  /* 0x0000000c1600c388 */ /* 0x0001e60000000a00 */
[----:B------:R-:W-:Y:S05]  /*0650*/  @P1 BRA `(.L_x_4) ;  /* 0xfffffffc00341947 */ /* 0x000fea000383ffff */
.L_x_3:
[----:B------:R-:W-:Y:S05]  /*0660*/  @!P0 BRA `(.L_x_2) ;  /* 0x0000000400948947 */ /* 0x000fea0003800000 */
[----:B------:R-:W-:Y:S02]  /*0670*/  IMAD.IADD R8, R2, 0x1, R3 ;  /* 0x0000000102087824 */ /* 0x000fe400078e0203 */
[----:B------:R-:W-:Y:S02]  /*0680*/  IMAD.MOV R0, RZ, RZ, -R0 ;  /* 0x000000ffff007224 */ /* 0x000fe400078e0a00 */
[----:B------:R-:W-:-:S07]  /*0690*/  IMAD.IADD R9, R23, 0x1, -R8 ;  /* 0x0000000117097824 */ /* 0x000fce00078e0a08 */
.L_x_5:
[----:B------:R-:W-:-:S13]  /*06a0*/  ISETP.GE.U32.AND P0, PT, R8, R23, PT ;  /* 0x000000170800720c */ /* 0x000fda0003f06070 */
[----:B------:R-:W1:Y:S01]  /*06b0*/  @!P0 LDC.64 R4, c[0x0][0x3a8] ;  /* 0x0000ea00ff048b82 */ /* 0x000e620000000a00 */
[----:B------:R-:W3:Y:S07]  /*06c0*/  @!P0 LDS.64 R2, [R22] ;  /* 0x0000000016028984 */ /* 0x000eee0000000a00 */
[----:B------:R-:W4:Y:S01]  /*06d0*/  @!P0 LDC.64 R6, c[0x0][0x3b0] ;  /* 0x0000ec00ff068b82 */ /* 0x000f220000000a00 */
[----:B-1----:R-:W-:-:S06]  /*06e0*/  @!P0 IMAD.WIDE.U32 R4, R8, 0x10, R4 ;  /* 0x0000001008048825 */ /* 0x002fcc00078e0004 */
[----:B--2---:R-:W3:Y:S01]  /*06f0*/  @!P0 LDG.E.64 R4, desc[UR10][R4.64] ;  /* 0x0000000a04048981 */ /* 0x004ee2000c1e1b00 */
[----:B----4-:R-:W-:-:S06]  /*0700*/  @!P0 IMAD.WIDE.U32 R6, R9, 0x8, R6 ;  /* 0x0000000809068825 */ /* 0x010fcc00078e0006 */
[----:B------:R-:W3:Y:S01]  /*0710*/  @!P0 LDG.E.64 R6, desc[UR10][R6.64] ;  /* 0x0000000a06068981 */ /* 0x000ee2000c1e1b00 */
[----:B------:R-:W-:Y:S02]  /*0720*/  VIADD R0, R0, 0x1 ;  /* 0x0000000100007836 */ /* 0x000fe40000000000 */
[----:B------:R-:W-:Y:S02]  /*0730*/  VIADD R8, R8, 0x1 ;  /* 0x0000000108087836 */ /* 0x000fe40000000000 */
[----:B------:R-:W-:Y:S01]  /*0740*/  VIADD R9, R9, 0xffffffff ;  /* 0xffffffff09097836 */ /* 0x000fe20000000000 */
[----:B---3--:R-:W-:-:S07]  /*0750*/  @!P0 DFMA R2, -R4, R6, R2 ;  /* 0x000000060402822b */ /* 0x008fce0000000102 */
[----:B------:R1:W-:Y:S01]  /*0760*/  @!P0 STS.64 [R22], R2 ;  /* 0x0000000216008388 */ /* 0x0003e20000000a00 */
[----:B------:R-:W-:-:S13]  /*0770*/  ISETP.NE.AND P0, PT, R0, RZ, PT ;  /* 0x000000ff0000720c */ /* 0x000fda0003f05270 */
[----:B-1----:R-:W-:Y:S05]  /*0780*/  @P0 BRA `(.L_x_5) ;  /* 0xfffffffc00c40947 */ /* 0x002fea000383ffff */
[----:B------:R-:W-:Y:S05]  /*0790*/  BRA `(.L_x_2) ;  /* 0x0000000400487947 */ /* 0x000fea0003800000 */
.L_x_1:
[----:B-1----:R-:W-:-:S13]  /*07a0*/  ISETP.NE.AND P0, PT, R4, RZ, PT ;  /* 0x000000ff0400720c */ /* 0x002fda0003f05270 */
[----:B------:R-:W-:Y:S05]  /*07b0*/  @!P0 BRA `(.L_x_2) ;  /* 0x0000000400408947 */ /* 0x000fea0003800000 */
[C---:B------:R-:W-:Y:S01]  /*07c0*/  ISETP.GE.U32.AND P1, PT, R4.reuse, 0x4, PT ;  /* 0x000000040400780c */ /* 0x040fe20003f26070 */
[C---:B------:R-:W-:Y:S01]  /*07d0*/  IMAD R2, R4.reuse, R21, RZ ;  /* 0x0000001504027224 */ /* 0x040fe200078e02ff */
[----:B------:R-:W-:Y:S02]  /*07e0*/  LOP3.LUT R0, R4, 0x3, RZ, 0xc0, !PT ;  /* 0x0000000304007812 */ /* 0x000fe400078ec0ff */
[----:B------:R-:W-:Y:S02]  /*07f0*/  MOV R3, RZ ;  /* 0x000000ff00037202 */ /* 0x000fe40000000f00 */
[----:B------:R-:W-:-:S07]  /*0800*/  ISETP.NE.AND P0, PT, R0, RZ, PT ;  /* 0x000000ff0000720c */ /* 0x000fce0003f05270 */
[----:B------:R-:W-:Y:S06]  /*0810*/  @!P1 BRA `(.L_x_6) ;  /* 0x0000000000dc9947 */ /* 0x000fec0003800000 */
[----:B------:R-:W-:Y:S01]  /*0820*/  LOP3.LUT R3, R4, 0xfffffffc, RZ, 0xc0, !PT ;  /* 0xfffffffc04037812 */ /* 0x000fe200078ec0ff */
[----:B------:R-:W-:Y:S01]  /*0830*/  VIADD R18, R2, 0x3 ;  /* 0x0000000302127836 */ /* 0x000fe20000000000 */
[----:B------:R-:W-:-:S03]  /*0840*/  IADD3 R19, PT, PT, R23, -0x3, -R2 ;  /* 0xfffffffd17137810 */ /* 0x000fc60007ffe802 */
[----:B------:R-:W-:-:S07]  /*0850*/  IMAD.MOV R24, RZ, RZ, -R3 ;  /* 0x000000ffff187224 */ /* 0x000fce00078e0a03 */
.L_x_7:
[----:B------:R-:W-:-:S05]  /*0860*/  VIADD R6, R18, 0xfffffffd ;  /* 0xfffffffd12067836 */ /* 0x000fca0000000000 */
[----:B------:R-:W-:-:S13]  /*0870*/  ISETP.GE.U32.AND P1, PT, R6, R23, PT ;  /* 0x000000170600720c */ /* 0x000fda0003f26070 */
[----:B0-----:R-:W0:Y:S01]  /*0880*/  @!P1 LDC.64 R8, c[0x0][0x3a8] ;  /* 0x0000ea00ff089b82 */ /* 0x001e220000000a00 */
[----:B------:R-:W-:Y:S02]  /*0890*/  @!P1 VIADD R11, R19, 0x3 ;  /* 0x00000003130b9836 */ /* 0x000fe40000000000 */
[C---:B------:R-:W-:Y:S01]  /*08a0*/  VIADD R12, R18.reuse, 0xfffffffe ;  /* 0xfffffffe120c7836 */ /* 0x040fe20000000000 */
[----:B------:R-:W-:Y:S01]  /*08b0*/  IADD3 R26, PT, PT, R18, -0x1, RZ ;  /* 0xffffffff121a7810 */ /* 0x000fe20007ffe0ff */
[----:B------:R-:W1:Y:S03]  /*08c0*/  @!P1 LDS.64 R14, [R22] ;  /* 0x00000000160e9984 */ /* 0x000e660000000a00 */
        /* <DEDUP_REMOVED lines=8> */
[----:B------:R-:W-:Y:S01]  /*0950*/  @!P2 VIADD R13, R19, 0x2 ;  /* 0x00000002130da836 */ /* 0x000fe20000000000 */
[----:B------:R-:W-:-:S13]  /*0960*/  ISETP.GE.U32.AND P3, PT, R26, R23, PT ;  /* 0x000000171a00720c */ /* 0x000fda0003f66070 */
[----:B------:R-:W3:Y:S01]  /*0970*/  @!P3 LDC.64 R16, c[0x0][0x3a8] ;  /* 0x0000ea00ff10bb82 */ /* 0x000ee20000000a00 */
[----:B0-----:R-:W-:-:S06]  /*0980*/  @!P2 IMAD.WIDE.U32 R6, R12, 0x10, R6 ;  /* 0x000000100c06a825 */ /* 0x001fcc00078e0006 */
[----:B------:R-:W4:Y:S01]  /*0990*/  @!P2 LDG.E.64 R6, desc[UR10][R6.64+0x8] ;  /* 0x0000080a0606a981 */ /* 0x000f22000c1e1b00 */
[----:B--2---:R-:W-:Y:S02]  /*09a0*/  @!P2 IMAD.WIDE.U32 R4, R13, 0x8, R4 ;  /* 0x000000080d04a825 */ /* 0x004fe400078e0004 */
[----:B------:R-:W0:Y:S04]  /*09b0*/  @!P3 LDC.64 R12, c[0x0][0x3b0] ;  /* 0x0000ec00ff0cbb82 */ /* 0x000e280000000a00 */
[----:B------:R-:W4:Y:S01]  /*09c0*/  @!P2 LDG.E.64 R4, desc[UR10][R4.64] ;  /* 0x0000000a0404a981 */ /* 0x000f22000c1e1b00 */
[----:B------:R-:W-:Y:S02]  /*09d0*/  @!P3 VIADD R25, R19, 0x1 ;  /* 0x000000011319b836 */ /* 0x000fe40000000000 */
[----:B---3--:R-:W-:Y:S01]  /*09e0*/  @!P3 IMAD.WIDE.U32 R16, R26, 0x10, R16 ;  /* 0x000000101a10b825 */ /* 0x008fe200078e0010 */
[----:B------:R-:W-:-:S05]  /*09f0*/  ISETP.GE.U32.AND P4, PT, R18, R23, PT ;  /* 0x000000171200720c */ /* 0x000fca0003f86070 */
[----:B------:R-:W2:Y:S01]  /*0a00*/  @!P3 LDG.E.64 R16, desc[UR10][R16.64+0x8] ;  /* 0x0000080a1010b981 */ /* 0x000ea2000c1e1b00 */
[----:B0-----:R-:W-:-:S06]  /*0a10*/  @!P3 IMAD.WIDE.U32 R12, R25, 0x8, R12 ;  /* 0x00000008190cb825 */ /* 0x001fcc00078e000c */
[----:B------:R-:W2:Y:S01]  /*0a20*/  @!P3 LDG.E.64 R12, desc[UR10][R12.64] ;  /* 0x0000000a0c0cb981 */ /* 0x000ea2000c1e1b00 */
[----:B-1----:R-:W-:Y:S01]  /*0a30*/  @!P1 DFMA R14, R8, R10, R14 ;  /* 0x0000000a080e922b */ /* 0x002fe2000000000e */
[----:B------:R-:W0:Y:S08]  /*0a40*/  @!P4 LDC.64 R10, c[0x0][0x3a8] ;  /* 0x0000ea00ff0acb82 */ /* 0x000e300000000a00 */
[----:B------:R-:W1:Y:S01]  /*0a50*/  @!P4 LDC.64 R8, c[0x0][0x3b0] ;  /* 0x0000ec00ff08cb82 */ /* 0x000e620000000a00 */
[----:B0-----:R-:W-:-:S06]  /*0a60*/  @!P4 IMAD.WIDE.U32 R10, R18, 0x10, R10 ;  /* 0x00000010120ac825 */ /* 0x001fcc00078e000a */
[----:B------:R-:W3:Y:S01]  /*0a70*/  @!P4 LDG.E.64 R10, desc[UR10][R10.64+0x8] ;  /* 0x0000080a0a0ac981 */ /* 0x000ee2000c1e1b00 */
[----:B-1----:R-:W-:-:S06]  /*0a80*/  @!P4 IMAD.WIDE.U32 R8, R19, 0x8, R8 ;  /* 0x000000081308c825 */ /* 0x002fcc00078e0008 */
[----:B------:R-:W3:Y:S04]  /*0a90*/  @!P4 LDG.E.64 R8, desc[UR10][R8.64] ;  /* 0x0000000a0808c981 */ /* 0x000ee8000c1e1b00 */
[----:B------:R-:W-:Y:S04]  /*0aa0*/  @!P1 STS.64 [R22], R14 ;  /* 0x0000000e16009388 */ /* 0x000fe80000000a00 */
[----:B------:R-:W4:Y:S02]  /*0ab0*/  @!P2 LDS.64 R26, [R22] ;  /* 0x00000000161aa984 */ /* 0x000f240000000a00 */
[----:B----4-:R-:W-:-:S07]  /*0ac0*/  @!P2 DFMA R6, R6, R4, R26 ;  /* 0x000000040606a22b */ /* 0x010fce000000001a */
[----:B------:R-:W-:Y:S04]  /*0ad0*/  @!P2 STS.64 [R22], R6 ;  /* 0x000000061600a388 */ /* 0x000fe80000000a00 */
[----:B------:R-:W2:Y:S02]  /*0ae0*/  @!P3 LDS.64 R4, [R22] ;  /* 0x000000001604b984 */ /* 0x000ea40000000a00 */
[----:B--2---:R-:W-:-:S07]  /*0af0*/  @!P3 DFMA R4, R16, R12, R4 ;  /* 0x0000000c1004b22b */ /* 0x004fce0000000004 */
[----:B------:R-:W-:Y:S04]  /*0b00*/  @!P3 STS.64 [R22], R4 ;  /* 0x000000041600b388 */ /* 0x000fe80000000a00 */
[----:B------:R-:W3:Y:S01]  /*0b10*/  @!P4 LDS.64 R12, [R22] ;  /* 0x00000000160cc984 */ /* 0x000ee20000000a00 */
[----:B------:R-:W-:-:S05]  /*0b20*/  VIADD R24, R24, 0x4 ;  /* 0x0000000418187836 */ /* 0x000fca0000000000 */
[----:B------:R-:W-:Y:S01]  /*0b30*/  ISETP.NE.AND P1, PT, R24, RZ, PT ;  /* 0x000000ff1800720c */ /* 0x000fe20003f25270 */
[----:B------:R-:W-:Y:S02]  /*0b40*/  VIADD R18, R18, 0x4 ;  /* 0x0000000412127836 */ /* 0x000fe40000000000 */
[----:B------:R-:W-:Y:S01]  /*0b50*/  VIADD R19, R19, 0xfffffffc ;  /* 0xfffffffc13137836 */ /* 0x000fe20000000000 */
[----:B---3--:R-:W-:-:S07]  /*0b60*/  @!P4 DFMA R12, R10, R8, R12 ;  /* 0x000000080a0cc22b */ /* 0x008fce000000000c */
[----:B------:R0:W-:Y:S02]  /*0b70*/  @!P4 STS.64 [R22], R12 ;  /* 0x0000000c1600c388 */ /* 0x0001e40000000a00 */
[----:B------:R-:W-:Y:S05]  /*0b80*/  @P1 BRA `(.L_x_7) ;  /* 0xfffffffc00341947 */ /* 0x000fea000383ffff */
.L_x_6:
[----:B------:R-:W-:Y:S05]  /*0b90*/  @!P0 BRA `(.L_x_2) ;  /* 0x0000000000488947 */ /* 0x000fea0003800000 */
[----:B------:R-:W-:Y:S02]  /*0ba0*/  IMAD.IADD R8, R2, 0x1, R3 ;  /* 0x0000000102087824 */ /* 0x000fe400078e0203 */
[----:B------:R-:W-:-:S03]  /*0bb0*/  IMAD.MOV R0, RZ, RZ, -R0 ;  /* 0x000000ffff007224 */ /* 0x000fc600078e0a00 */
[----:B------:R-:W-:-:S07]  /*0bc0*/  IADD3 R9, PT, PT, R23, -R8, RZ ;  /* 0x8000000817097210 */ /* 0x000fce0007ffe0ff */
.L_x_8:
        /* <DEDUP_REMOVED lines=11> */
[----:B---3--:R-:W-:-:S07]  /*0c80*/  @!P0 DFMA R2, R4, R6, R2 ;  /* 0x000000060402822b */ /* 0x008fce0000000002 */
[----:B------:R1:W-:Y:S01]  /*0c90*/  @!P0 STS.64 [R22], R2 ;  /* 0x0000000216008388 */ /* 0x0003e20000000a00 */
[----:B------:R-:W-:-:S13]  /*0ca0*/  ISETP.NE.AND P0, PT, R0, RZ, PT ;  /* 0x000000ff0000720c */ /* 0x000fda0003f05270 */
[----:B-1----:R-:W-:Y:S05]  /*0cb0*/  @P0 BRA `(.L_x_8) ;  /* 0xfffffffc00c40947 */ /* 0x002fea000383ffff */
.L_x_2:
[----:B------:R-:W-:Y:S01]  /*0cc0*/  BAR.SYNC.DEFER_BLOCKING 0x0 ;  /* 0x0000000000007b1d */ /* 0x000fe20000010000 */
[----:B------:R-:W-:-:S13]  /*0cd0*/  ISETP.NE.AND P0, PT, R21, RZ, PT ;  /* 0x000000ff1500720c */ /* 0x000fda0003f05270 */
[----:B--2---:R-:W-:Y:S05]  /*0ce0*/  @P0 EXIT ;  /* 0x000000000000094d */ /* 0x004fea0003800000 */
[----:B------:R-:W-:-:S13]  /*0cf0*/  ISETP.NE.AND P0, PT, R20, RZ, PT ;  /* 0x000000ff1400720c */ /* 0x000fda0003f05270 */
[----:B------:R-:W-:Y:S05]  /*0d00*/  @!P0 BRA `(.L_x_9) ;  /* 0x0000000400e88947 */ /* 0x000fea0003800000 */
[----:B------:R-:W1:Y:S02]  /*0d10*/  LDC.64 R20, c[0x0][0x380] ;  /* 0x0000e000ff147b82 */ /* 0x000e640000000a00 */
[----:B-1----:R-:W-:-:S05]  /*0d20*/  IMAD.WIDE.U32 R20, R23, 0x10, R20 ;  /* 0x0000001017147825 */ /* 0x002fca00078e0014 */
[----:B0-----:R0:W5:Y:S01]  /*0d30*/  LDG.E.64 R22, desc[UR10][R20.64+0x8] ;  /* 0x0000080a14167981 */ /* 0x001162000c1e1b00 */
[----:B------:R-:W-:Y:S02]  /*0d40*/  UISETP.GE.U32.AND UP1, UPT, UR7, 0x10, UPT ;  /* 0x000000100700788c */ /* 0x000fe4000bf26070 */
[----:B------:R-:W-:Y:S01]  /*0d50*/  ULOP3.LUT UR9, UR7, 0xf, URZ, 0xc0, !UPT ;  /* 0x0000000f07097892 */ /* 0x000fe2000f8ec0ff */
[----:B------:R-:W-:-:S03]  /*0d60*/  UMOV UR4, URZ ;  /* 0x000000ff00047c82 */ /* 0x000fc60008000000 */
[----:B------:R-:W-:-:S03]  /*0d70*/  UISETP.NE.AND UP0, UPT, UR9, URZ, UPT ;  /* 0x000000ff0900728c */ /* 0x000fc6000bf05270 */
[----:B0-----:R-:W-:Y:S08]  /*0d80*/  BRA.U !UP1, `(.L_x_10) ;  /* 0x00000001098c7547 */ /* 0x001ff0000b800000 */
[----:B------:R-:W0:Y:S01]  /*0d90*/  S2UR UR6, SR_CgaCtaId ;  /* 0x00000000000679c3 */ /* 0x000e220000008800 */
[----:B------:R-:W-:Y:S01]  /*0da0*/  UMOV UR4, 0x400 ;  /* 0x0000040000047882 */ /* 0x000fe20000000000 */
[----:B------:R-:W-:Y:S02]  /*0db0*/  ULOP3.LUT UR5, UR7, 0xfffffff0, URZ, 0xc0, !UPT ;  /* 0xfffffff007057892 */ /* 0x000fe4000f8ec0ff */
[----:B0-----:R-:W-:Y:S02]  /*0dc0*/  ULEA UR8, UR6, UR4, 0x18 ;  /* 0x0000000406087291 */ /* 0x001fe4000f8ec0ff */
[----:B------:R-:W-:Y:S02]  /*0dd0*/  UIADD3 UR6, UPT, UPT, -UR5, URZ, URZ ;  /* 0x000000ff05067290 */ /* 0x000fe4000fffe1ff */
[----:B------:R-:W-:Y:S02]  /*0de0*/  ULOP3.LUT UR4, UR7, 0x7f0, URZ, 0xc0, !UPT ;  /* 0x000007f007047892 */ /* 0x000fe4000f8ec0ff */
[----:B------:R-:W-:-:S12]  /*0df0*/  UIADD3 UR5, UPT, UPT, UR8, 0x40, URZ ;  /* 0x0000004008057890 */ /* 0x000fd8000fffe0ff */
.L_x_11:
[----:B------:R-:W0:Y:S01]  /*0e00*/  LDS.128 R12, [UR5+-0x40] ;  /* 0xffffc005ff0c7984 */ /* 0x000e220008000c00 */
[----:B------:R-:W-:-:S03]  /*0e10*/  UIADD3 UR6, UPT, UPT, UR6, 0x10, URZ ;  /* 0x0000001006067890 */ /* 0x000fc6000fffe0ff */
[----:B------:R-:W1:Y:S01]  /*0e20*/  LDS.128 R8, [UR5+-0x30] ;  /* 0xffffd005ff087984 */ /* 0x000e620008000c00 */
[----:B------:R-:W-:-:S03]  /*0e30*/  UISETP.NE.AND UP1, UPT, UR6, URZ, UPT ;  /* 0x000000ff0600728c */ /* 0x000fc6000bf25270 */
[----:B------:R-:W2:Y:S01]  /*0e40*/  LDS.128 R4, [UR5+-0x20] ;  /* 0xffffe005ff047984 */ /* 0x000ea20008000c00 */
[----:B0----5:R-:W-:-:S08]  /*0e50*/  DADD R12, R12, R22 ;  /* 0x000000000c0c7229 */ /* 0x021fd00000000016 */
[----:B------:R-:W-:Y:S02]  /*0e60*/  DADD R2, R12, R14 ;  /* 0x000000000c027229 */ /* 0x000fe4000000000e */
[----:B------:R-:W0:Y:S06]  /*0e70*/  LDS.128 R12, [UR5+-0x10] ;  /* 0xfffff005ff0c7984 */ /* 0x000e2c0008000c00 */
[----:B-1----:R-:W-:-:S08]  /*0e80*/  DADD R2, R2, R8 ;  /* 0x0000000002027229 */ /* 0x002fd00000000008 */
[----:B------:R-:W-:Y:S01]  /*0e90*/  DADD R2, R2, R10 ;  /* 0x0000000002027229 */ /* 0x000fe2000000000a */
[----:B------:R-:W1:Y:S07]  /*0ea0*/  LDS.128 R8, [UR5] ;  /* 0x00000005ff087984 */ /* 0x000e6e0008000c00 */
[----:B--2---:R-:W-:-:S08]  /*0eb0*/  DADD R2, R2, R4 ;  /* 0x0000000002027229 */ /* 0x004fd00000000004 */
[----:B------:R-:W-:Y:S01]  /*0ec0*/  DADD R2, R2, R6 ;  /* 0x0000000002027229 */ /* 0x000fe20000000006 */
[----:B------:R-:W2:Y:S07]  /*0ed0*/  LDS.128 R4, [UR5+0x10] ;  /* 0x00001005ff047984 */ /* 0x000eae0008000c00 */
[----:B0-----:R-:W-:-:S08]  /*0ee0*/  DADD R2, R2, R12 ;  /* 0x0000000002027229 */ /* 0x001fd0000000000c */
[----:B------:R-:W-:Y:S01]  /*0ef0*/  DADD R2, R2, R14 ;  /* 0x0000000002027229 */ /* 0x000fe2000000000e */
[----:B------:R-:W0:Y:S07]  /*0f00*/  LDS.128 R12, [UR5+0x20] ;  /* 0x00002005ff0c7984 */ /* 0x000e2e0008000c00 */
[----:B-1----:R-:W-:-:S08]  /*0f10*/  DADD R2, R2, R8 ;  /* 0x0000000002027229 */ /* 0x002fd00000000008 */
[----:B------:R-:W-:Y:S01]  /*0f20*/  DADD R2, R2, R10 ;  /* 0x0000000002027229 */ /* 0x000fe2000000000a */
[----:B------:R-:W1:Y:S01]  /*0f30*/  LDS.128 R8, [UR5+0x30] ;  /* 0x00003005ff087984 */ /* 0x000e620008000c00 */
[----:B------:R-:W-:-:S06]  /*0f40*/  UIADD3 UR5, UPT, UPT, UR5, 0x80, URZ ;  /* 0x0000008005057890 */ /* 0x000fcc000fffe0ff */
[----:B--2---:R-:W-:-:S08]  /*0f50*/  DADD R2, R2, R4 ;  /* 0x0000000002027229 */ /* 0x004fd00000000004 */
[----:B------:R-:W-:-:S08]  /*0f60*/  DADD R2, R2, R6 ;  /* 0x0000000002027229 */ /* 0x000fd00000000006 */
[----:B0-----:R-:W-:-:S08]  /*0f70*/  DADD R2, R2, R12 ;  /* 0x0000000002027229 */ /* 0x001fd0000000000c */
[----:B------:R-:W-:-:S08]  /*0f80*/  DADD R2, R2, R14 ;  /* 0x0000000002027229 */ /* 0x000fd0000000000e */
[----:B-1----:R-:W-:-:S08]  /*0f90*/  DADD R2, R2, R8 ;  /* 0x0000000002027229 */ /* 0x002fd00000000008 */
[----:B------:R-:W-:Y:S01]  /*0fa0*/  DADD R22, R2, R10 ;  /* 0x0000000002167229 */ /* 0x000fe2000000000a */
[----:B------:R-:W-:Y:S10]  /*0fb0*/  BRA.U UP1, `(.L_x_11) ;  /* 0xfffffffd01907547 */ /* 0x000ff4000b83ffff */
.L_x_10:
[----:B------:R-:W-:Y:S05]  /*0fc0*/  BRA.U !UP0, `(.L_x_12) ;  /* 0x0000000108c47547 */ /* 0x000fea000b800000 */
[----:B------:R-:W-:Y:S02]  /*0fd0*/  UISETP.GE.U32.AND UP0, UPT, UR9, 0x8, UPT ;  /* 0x000000080900788c */ /* 0x000fe4000bf06070 */
[----:B------:R-:W-:-:S04]  /*0fe0*/  ULOP3.LUT UR8, UR7, 0x7, URZ, 0xc0, !UPT ;  /* 0x0000000707087892 */ /* 0x000fc8000f8ec0ff */
[----:B------:R-:W-:-:S03]  /*0ff0*/  UISETP.NE.AND UP1, UPT, UR8, URZ, UPT ;  /* 0x000000ff0800728c */ /* 0x000fc6000bf25270 */
[----:B------:R-:W-:Y:S08]  /*1000*/  BRA.U !UP0, `(.L_x_13) ;  /* 0x0000000108447547 */ /* 0x000ff0000b800000 */
[----:B------:R-:W0:Y:S01]  /*1010*/  S2UR UR6, SR_CgaCtaId ;  /* 0x00000000000679c3 */ /* 0x000e220000008800 */
[----:B------:R-:W-:Y:S02]  /*1020*/  UMOV UR5, 0x400 ;  /* 0x0000040000057882 */ /* 0x000fe40000000000 */
[----:B0-----:R-:W-:-:S04]  /*1030*/  ULEA UR5, UR6, UR5, 0x18 ;  /* 0x0000000506057291 */ /* 0x001fc8000f8ec0ff */
[----:B------:R-:W-:Y:S02]  /*1040*/  ULEA UR5, UR4, UR5, 0x3 ;  /* 0x0000000504057291 */ /* 0x000fe4000f8e18ff */
[----:B------:R-:W-:-:S07]  /*1050*/  UIADD3 UR4, UPT, UPT, UR4, 0x8, URZ ;  /* 0x0000000804047890 */ /* 0x000fce000fffe0ff */
[----:B------:R-:W0:Y:S04]  /*1060*/  LDS.128 R12, [UR5] ;  /* 0x00000005ff0c7984 */ /* 0x000e280008000c00 */
[----:B------:R-:W1:Y:S04]  /*1070*/  LDS.128 R4, [UR5+0x10] ;  /* 0x00001005ff047984 */ /* 0x000e680008000c00 */
[----:B------:R-:W2:Y:S01]  /*1080*/  LDS.128 R8, [UR5+0x20] ;  /* 0x00002005ff087984 */ /* 0x000ea20008000c00 */
[----:B0----5:R-:W-:-:S08]  /*1090*/  DADD R12, R22, R12 ;  /* 0x00000000160c7229 */ /* 0x021fd0000000000c */
[----:B------:R-:W-:Y:S02]  /*10a0*/  DADD R2, R12, R14 ;  /* 0x000000000c027229 */ /* 0x000fe4000000000e */
[----:B------:R-:W0:Y:S06]  /*10b0*/  LDS.128 R12, [UR5+0x30] ;  /* 0x00003005ff0c7984 */ /* 0x000e2c0008000c00 */
[----:B-1----:R-:W-:-:S08]  /*10c0*/  DADD R2, R2, R4 ;  /* 0x0000000002027229 */ /* 0x002fd00000000004 */
[----:B------:R-:W-:-:S08]  /*10d0*/  DADD R2, R2, R6 ;  /* 0x0000000002027229 */ /* 0x000fd00000000006 */
[----:B--2---:R-:W-:-:S08]  /*10e0*/  DADD R2, R2, R8 ;  /* 0x0000000002027229 */ /* 0x004fd00000000008 */
[----:B------:R-:W-:-:S08]  /*10f0*/  DADD R2, R2, R10 ;  /* 0x0000000002027229 */ /* 0x000fd0000000000a */
[----:B0-----:R-:W-:-:S08]  /*1100*/  DADD R2, R2, R12 ;  /* 0x0000000002027229 */ /* 0x001fd0000000000c */
[----:B------:R-:W-:-:S11]  /*1110*/  DADD R22, R2, R14 ;  /* 0x0000000002167229 */ /* 0x000fd6000000000e */
.L_x_13:
        /* <DEDUP_REMOVED lines=11> */
[----:B------:R-:W1:Y:S01]  /*11d0*/  LDS.128 R4, [UR6+0x10] ;  /* 0x00001006ff047984 */ /* 0x000e620008000c00 */
[----:B0----5:R-:W-:-:S08]  /*11e0*/  DADD R8, R22, R8 ;  /* 0x0000000016087229 */ /* 0x021fd00000000008 */
[----:B------:R-:W-:-:S08]  /*11f0*/  DADD R8, R8, R10 ;  /* 0x0000000008087229 */ /* 0x000fd0000000000a */
[----:B-1----:R-:W-:-:S08]  /*1200*/  DADD R4, R8, R4 ;  /* 0x0000000008047229 */ /* 0x002fd00000000004 */
[----:B------:R-:W-:-:S11]  /*1210*/  DADD R22, R4, R6 ;  /* 0x0000000004167229 */ /* 0x000fd60000000006 */
.L_x_14:
[----:B------:R-:W-:Y:S05]  /*1220*/  BRA.U !UP1, `(.L_x_12) ;  /* 0x00000001092c7547 */ /* 0x000fea000b800000 */
[----:B------:R-:W0:Y:S01]  /*1230*/  S2UR UR7, SR_CgaCtaId ;  /* 0x00000000000779c3 */ /* 0x000e220000008800 */
[----:B------:R-:W-:Y:S01]  /*1240*/  UMOV UR6, 0x400 ;  /* 0x0000040000067882 */ /* 0x000fe20000000000 */
[----:B------:R-:W-:Y:S02]  /*1250*/  UIADD3 UR5, UPT, UPT, -UR5, URZ, URZ ;  /* 0x000000ff05057290 */ /* 0x000fe4000fffe1ff */
[----:B0-----:R-:W-:-:S04]  /*1260*/  ULEA UR6, UR7, UR6, 0x18 ;  /* 0x0000000607067291 */ /* 0x001fc8000f8ec0ff */
[----:B------:R-:W-:-:S12]  /*1270*/  ULEA UR4, UR4, UR6, 0x3 ;  /* 0x0000000604047291 */ /* 0x000fd8000f8e18ff */
.L_x_15:
[----:B------:R-:W0:Y:S01]  /*1280*/  LDS.64 R2, [UR4] ;  /* 0x00000004ff027984 */ /* 0x000e220008000a00 */
[----:B------:R-:W-:Y:S02]  /*1290*/  UIADD3 UR5, UPT, UPT, UR5, 0x1, URZ ;  /* 0x0000000105057890 */ /* 0x000fe4000fffe0ff */
[----:B------:R-:W-:Y:S02]  /*12a0*/  UIADD3 UR4, UPT, UPT, UR4, 0x8, URZ ;  /* 0x0000000804047890 */ /* 0x000fe4000fffe0ff */
[----:B------:R-:W-:Y:S01]  /*12b0*/  UISETP.NE.AND UP0, UPT, UR5, URZ, UPT ;  /* 0x000000ff0500728c */ /* 0x000fe2000bf05270 */
[----:B0----5:R-:W-:-:S08]  /*12c0*/  DADD R22, R2, R22 ;  /* 0x0000000002167229 */ /* 0x021fd00000000016 */
[----:B------:R-:W-:Y:S05]  /*12d0*/  BRA.U UP0, `(.L_x_15) ;  /* 0xfffffffd00e87547 */ /* 0x000fea000b83ffff */
.L_x_12:
[----:B------:R-:W0:Y:S01]  /*12e0*/  LDCU UR4, c[0x0][0x394] ;  /* 0x00007280ff0477ac */ /* 0x000e220008000800 */
[----:B------:R-:W1:Y:S01]  /*12f0*/  LDC.64 R6, c[0x0][0x390] ;  /* 0x0000e400ff067b82 */ /* 0x000e620000000a00 */
[----:B------:R-:W-:-:S07]  /*1300*/  IMAD.MOV.U32 R2, RZ, RZ, 0x1 ;  /* 0x00000001ff027424 */ /* 0x000fce00078e00ff */
[----:B------:R-:W2:Y:S01]  /*1310*/  LDC.64 R10, c[0x0][0x398] ;  /* 0x0000e600ff0a7b82 */ /* 0x000ea20000000a00 */
[----:B0-----:R-:W1:Y:S01]  /*1320*/  MUFU.RCP64H R3, UR4 ;  /* 0x0000000400037d08 */ /* 0x001e620008001800 */
[----:B--2---:R-:W-:Y:S02]  /*1330*/  DMUL R10, R10, 0.5 ;  /* 0x3fe000000a0a7828 */ /* 0x004fe40000000000 */
[----:B-1----:R-:W-:-:S08]  /*1340*/  DFMA R4, R2, -R6, 1 ;  /* 0x3ff000000204742b */ /* 0x002fd00000000806 */
[----:B------:R-:W-:Y:S01]  /*1350*/  DFMA R4, R4, R4, R4 ;  /* 0x000000040404722b */ /* 0x000fe20000000004 */
[----:B------:R-:W-:-:S07]  /*1360*/  FSETP.GEU.AND P1, PT, |R11|, 6.5827683646048100446e-37, PT ;  /* 0x036000000b00780b */ /* 0x000fce0003f2e200 */
[----:B------:R-:W-:-:S08]  /*1370*/  DFMA R4, R2, R4, R2 ;  /* 0x000000040204722b */ /* 0x000fd00000000002 */
[----:B------:R-:W-:-:S08]  /*1380*/  DFMA R2, R4, -R6, 1 ;  /* 0x3ff000000402742b */ /* 0x000fd00000000806 */
[----:B------:R-:W-:-:S08]  /*1390*/  DFMA R2, R4, R2, R4 ;  /* 0x000000020402722b */ /* 0x000fd00000000004 */
[----:B------:R-:W-:-:S08]  /*13a0*/  DMUL R4, R10, R2 ;  /* 0x000000020a047228 */ /* 0x000fd00000000000 */
[----:B------:R-:W-:-:S08]  /*13b0*/  DFMA R6, R4, -R6, R10 ;  /* 0x800000060406722b */ /* 0x000fd0000000000a */
[----:B------:R-:W-:-:S10]  /*13c0*/  DFMA R2, R2, R6, R4 ;  /* 0x000000060202722b */ /* 0x000fd40000000004 */
[----:B------:R-:W-:-:S05]  /*13d0*/  FFMA R0, RZ, UR4, R3 ;  /* 0x00000004ff007c23 */ /* 0x000fca0008000003 */
[----:B------:R-:W-:-:S13]  /*13e0*/  FSETP.GT.AND P0, PT, |R0|, 1.469367938527859385e-39, PT ;  /* 0x001000000000780b */ /* 0x000fda0003f04200 */
[----:B------:R-:W-:Y:S05]  /*13f0*/  @P0 BRA P1, `(.L_x_16) ;  /* 0x0000000000180947 */ /* 0x000fea0000800000 */
[----:B------:R-:W0:Y:S01]  /*1400*/  LDC R8, c[0x0][0x390] ;  /* 0x0000e400ff087b82 */ /* 0x000e220000000800 */
[----:B------:R-:W-:-:S07]  /*1410*/  MOV R0, 0x1440 ;  /* 0x0000144000007802 */ /* 0x000fce0000000f00 */
[----:B------:R-:W1:Y:S02]  /*1420*/  LDC R9, c[0x0][0x394] ;  /* 0x0000e500ff097b82 */ /* 0x000e640000000800 */
[----:B01---5:R-:W-:Y:S05]  /*1430*/  CALL.REL.NOINC `($__internal_0_$__cuda_sm20_div_rn_f64_full) ;  /* 0x0000000800047944 */ /* 0x023fea0003c00000 */
[----:B------:R-:W-:Y:S01]  /*1440*/  IMAD.MOV.U32 R2, RZ, RZ, R4 ;  /* 0x000000ffff027224 */ /* 0x000fe200078e0004 */
[----:B------:R-:W-:-:S07]  /*1450*/  MOV R3, R5 ;  /* 0x0000000500037202 */ /* 0x000fce0000000f00 */
.L_x_16:
[----:B------:R-:W0:Y:S02]  /*1460*/  LDCU.64 UR4, c[0x0][0x3a0] ;  /* 0x00007400ff0477ac */ /* 0x000e240008000a00 */
[----:B0-----:R-:W-:-:S08]  /*1470*/  DMUL R2, R2, UR4 ;  /* 0x0000000402027c28 */ /* 0x001fd00008000000 */
[----:B-----5:R-:W-:-:S07]  /*1480*/  DMUL R2, R2, R22 ;  /* 0x0000001602027228 */ /* 0x020fce0000000000 */
[----:B------:R-:W-:Y:S01]  /*1490*/  STG.E.64 desc[UR10][R20.64+0x8], R2 ;  /* 0x0000080214007986 */ /* 0x000fe2000c101b0a */
[----:B------:R-:W-:Y:S05]  /*14a0*/  EXIT ;  /* 0x000000000000794d */ /* 0x000fea0003800000 */
.L_x_9:
        /* <DEDUP_REMOVED lines=10> */
[----:B------:R-:W-:-:S04]  /*1550*/  ULOP3.LUT UR6, UR7, 0xfffffff0, URZ, 0xc0, !UPT ;  /* 0xfffffff007067892 */ /* 0x000fc8000f8ec0ff */
[----:B------:R-:W-:Y:S02]  /*1560*/  UIADD3 UR6, UPT, UPT, -UR6, URZ, URZ ;  /* 0x000000ff06067290 */ /* 0x000fe4000fffe1ff */
[----:B0-----:R-:W-:Y:S02]  /*1570*/  ULEA UR5, UR5, UR4, 0x18 ;  /* 0x0000000405057291 */ /* 0x001fe4000f8ec0ff */
[----:B------:R-:W-:Y:S02]  /*1580*/  ULOP3.LUT UR4, UR7, 0x7f0, URZ, 0xc0, !UPT ;  /* 0x000007f007047892 */ /* 0x000fe4000f8ec0ff */
[----:B------:R-:W-:-:S12]  /*1590*/  UIADD3 UR5, UPT, UPT, UR5, 0x40, URZ ;  /* 0x0000004005057890 */ /* 0x000fd8000fffe0ff */
.L_x_18:
        /* <DEDUP_REMOVED lines=28> */
.L_x_17:
        /* <DEDUP_REMOVED lines=22> */
.L_x_20:
        /* <DEDUP_REMOVED lines=16> */
.L_x_21:
[----:B------:R-:W-:Y:S05]  /*19c0*/  BRA.U !UP1, `(.L_x_19) ;  /* 0x00000001092c7547 */ /* 0x000fea000b800000 */
[----:B------:R-:W0:Y:S01]  /*19d0*/  S2UR UR7, SR_CgaCtaId ;  /* 0x00000000000779c3 */ /* 0x000e220000008800 */
[----:B------:R-:W-:Y:S01]  /*19e0*/  UMOV UR6, 0x400 ;  /* 0x0000040000067882 */ /* 0x000fe20000000000 */
[----:B------:R-:W-:Y:S02]  /*19f0*/  UIADD3 UR5, UPT, UPT, -UR5, URZ, URZ ;  /* 0x000000ff05057290 */ /* 0x000fe4000fffe1ff */
[----:B0-----:R-:W-:-:S04]  /*1a00*/  ULEA UR6, UR7, UR6, 0x18 ;  /* 0x0000000607067291 */ /* 0x001fc8000f8ec0ff */
[----:B------:R-:W-:-:S12]  /*1a10*/  ULEA UR4, UR4, UR6, 0x3 ;  /* 0x0000000604047291 */ /* 0x000fd8000f8e18ff */
.L_x_22:
[----:B------:R-:W0:Y:S01]  /*1a20*/  LDS.64 R2, [UR4] ;  /* 0x00000004ff027984 */ /* 0x000e220008000a00 */
[----:B------:R-:W-:Y:S02]  /*1a30*/  UIADD3 UR5, UPT, UPT, UR5, 0x1, URZ ;  /* 0x0000000105057890 */ /* 0x000fe4000fffe0ff */
[----:B------:R-:W-:Y:S02]  /*1a40*/  UIADD3 UR4, UPT, UPT, UR4, 0x8, URZ ;  /* 0x0000000804047890 */ /* 0x000fe4000fffe0ff */
[----:B------:R-:W-:Y:S01]  /*1a50*/  UISETP.NE.AND UP0, UPT, UR5, URZ, UPT ;  /* 0x000000ff0500728c */ /* 0x000fe2000bf05270 */
[----:B0----5:R-:W-:-:S08]  /*1a60*/  DADD R22, R2, R22 ;  /* 0x0000000002167229 */ /* 0x021fd00000000016 */
[----:B------:R-:W-:Y:S05]  /*1a70*/  BRA.U UP0, `(.L_x_22) ;  /* 0xfffffffd00e87547 */ /* 0x000fea000b83ffff */
.L_x_19:
        /* <DEDUP_REMOVED lines=22> */
[----:B------:R-:W-:Y:S02]  /*1be0*/  IMAD.MOV.U32 R2, RZ, RZ, R4 ;  /* 0x000000ffff027224 */ /* 0x000fe400078e0004 */
[----:B------:R-:W-:-:S07]  /*1bf0*/  IMAD.MOV.U32 R3, RZ, RZ, R5 ;  /* 0x000000ffff037224 */ /* 0x000fce00078e0005 */
.L_x_23:
[----:B------:R-:W0:Y:S02]  /*1c00*/  LDCU.64 UR4, c[0x0][0x3a0] ;  /* 0x00007400ff0477ac */ /* 0x000e240008000a00 */
[----:B0-----:R-:W-:-:S08]  /*1c10*/  DMUL R2, R2, UR4 ;  /* 0x0000000402027c28 */ /* 0x001fd00008000000 */
[----:B-----5:R-:W-:-:S07]  /*1c20*/  DMUL R2, R2, R22 ;  /* 0x0000001602027228 */ /* 0x020fce0000000000 */
[----:B------:R-:W-:Y:S01]  /*1c30*/  STG.E.64 desc[UR10][R20.64], R2 ;  /* 0x0000000214007986 */ /* 0x000fe2000c101b0a */
[----:B------:R-:W-:Y:S05]  /*1c40*/  EXIT ;  /* 0x000000000000794d */ /* 0x000fea0003800000 */
        .weak           $__internal_0_$__cuda_sm20_div_rn_f64_full
        .type           $__internal_0_$__cuda_sm20_div_rn_f64_full,@function
        .size           $__internal_0_$__cuda_sm20_div_rn_f64_full,(.L_x_30 - $__internal_0_$__cuda_sm20_div_rn_f64_full)
$__internal_0_$__cuda_sm20_div_rn_f64_full:
[C---:B------:R-:W-:Y:S01]  /*1c50*/  FSETP.GEU.AND P0, PT, |R9|.reuse, 1.469367938527859385e-39, PT ;  /* 0x001000000900780b */ /* 0x040fe20003f0e200 */
[----:B------:R-:W-:Y:S01]  /*1c60*/  IMAD.MOV.U32 R16, RZ, RZ, 0x1 ;  /* 0x00000001ff107424 */ /* 0x000fe200078e00ff */
[C---:B------:R-:W-:Y:S01]  /*1c70*/  LOP3.LUT R6, R9.reuse, 0x800fffff, RZ, 0xc0, !PT ;  /* 0x800fffff09067812 */ /* 0x040fe200078ec0ff */
[----:B------:R-:W-:Y:S01]  /*1c80*/  IMAD.MOV.U32 R12, RZ, RZ, R10 ;  /* 0x000000ffff0c7224 */ /* 0x000fe200078e000a */
[----:B------:R-:W-:Y:S02]  /*1c90*/  LOP3.LUT R5, R9, 0x7ff00000, RZ, 0xc0, !PT ;  /* 0x7ff0000009057812 */ /* 0x000fe400078ec0ff */
[----:B------:R-:W-:Y:S01]  /*1ca0*/  LOP3.LUT R7, R6, 0x3ff00000, RZ, 0xfc, !PT ;  /* 0x3ff0000006077812 */ /* 0x000fe200078efcff */
[----:B------:R-:W-:-:S06]  /*1cb0*/  IMAD.MOV.U32 R6, RZ, RZ, R8 ;  /* 0x000000ffff067224 */ /* 0x000fcc00078e0008 */
[----:B------:R-:W-:-:S06]  /*1cc0*/  @!P0 DMUL R6, R8, 8.98846567431157953865e+307 ;  /* 0x7fe0000008068828 */ /* 0x000fcc0000000000 */
[----:B------:R-:W0:Y:S02]  /*1cd0*/  MUFU.RCP64H R17, R7 ;  /* 0x0000000700117308 */ /* 0x000e240000001800 */
[----:B0-----:R-:W-:-:S08]  /*1ce0*/  DFMA R2, R16, -R6, 1 ;  /* 0x3ff000001002742b */ /* 0x001fd00000000806 */
[----:B------:R-:W-:-:S08]  /*1cf0*/  DFMA R2, R2, R2, R2 ;  /* 0x000000020202722b */ /* 0x000fd00000000002 */
[----:B------:R-:W-:Y:S01]  /*1d00*/  DFMA R16, R16, R2, R16 ;  /* 0x000000021010722b */ /* 0x000fe20000000010 */
[----:B------:R-:W-:Y:S02]  /*1d10*/  LOP3.LUT R2, R11, 0x7ff00000, RZ, 0xc0, !PT ;  /* 0x7ff000000b027812 */ /* 0x000fe400078ec0ff */
[----:B------:R-:W-:Y:S02]  /*1d20*/  MOV R3, 0x1ca00000 ;  /* 0x1ca0000000037802 */ /* 0x000fe40000000f00 */
[----:B------:R-:W-:Y:S01]  /*1d30*/  ISETP.GE.U32.AND P1, PT, R2, R5, PT ;  /* 0x000000050200720c */ /* 0x000fe20003f26070 */
[----:B------:R-:W-:Y:S02]  /*1d40*/  IMAD.MOV.U32 R4, RZ, RZ, R2 ;  /* 0x000000ffff047224 */ /* 0x000fe400078e0002 */
[----:B------:R-:W-:Y:S01]  /*1d50*/  DFMA R14, R16, -R6, 1 ;  /* 0x3ff00000100e742b */ /* 0x000fe20000000806 */
[----:B------:R-:W-:Y:S02]  /*1d60*/  SEL R13, R3, 0x63400000, !P1 ;  /* 0x63400000030d7807 */ /* 0x000fe40004800000 */
[----:B------:R-:W-:-:S02]  /*1d70*/  FSETP.GEU.AND P1, PT, |R11|, 1.469367938527859385e-39, PT ;  /* 0x001000000b00780b */ /* 0x000fc40003f2e200 */
[----:B------:R-:W-:-:S03]  /*1d80*/  LOP3.LUT R13, R13, 0x800fffff, R11, 0xf8, !PT ;  /* 0x800fffff0d0d7812 */ /* 0x000fc600078ef80b */
[----:B------:R-:W-:-:S08]  /*1d90*/  DFMA R14, R16, R14, R16 ;  /* 0x0000000e100e722b */ /* 0x000fd00000000010 */
[----:B------:R-:W-:Y:S05]  /*1da0*/  @P1 BRA `(.L_x_24) ;  /* 0x0000000000201947 */ /* 0x000fea0003800000 */
[----:B------:R-:W-:Y:S01]  /*1db0*/  LOP3.LUT R17, R9, 0x7ff00000, RZ, 0xc0, !PT ;  /* 0x7ff0000009117812 */ /* 0x000fe200078ec0ff */
[----:B------:R-:W-:-:S03]  /*1dc0*/  IMAD.MOV.U32 R16, RZ, RZ, RZ ;  /* 0x000000ffff107224 */ /* 0x000fc600078e00ff */
[----:B------:R-:W-:-:S04]  /*1dd0*/  ISETP.GE.U32.AND P1, PT, R2, R17, PT ;  /* 0x000000110200720c */ /* 0x000fc80003f26070 */
[----:B------:R-:W-:-:S04]  /*1de0*/  SEL R17, R3, 0x63400000, !P1 ;  /* 0x6340000003117807 */ /* 0x000fc80004800000 */
[----:B------:R-:W-:-:S04]  /*1df0*/  LOP3.LUT R17, R17, 0x80000000, R11, 0xf8, !PT ;  /* 0x8000000011117812 */ /* 0x000fc800078ef80b */
[----:B------:R-:W-:-:S06]  /*1e00*/  LOP3.LUT R17, R17, 0x100000, RZ, 0xfc, !PT ;  /* 0x0010000011117812 */ /* 0x000fcc00078efcff */
[----:B------:R-:W-:-:S10]  /*1e10*/  DFMA R12, R12, 2, -R16 ;  /* 0x400000000c0c782b */ /* 0x000fd40000000810 */
[----:B------:R-:W-:-:S07]  /*1e20*/  LOP3.LUT R4, R13, 0x7ff00000, RZ, 0xc0, !PT ;  /* 0x7ff000000d047812 */ /* 0x000fce00078ec0ff */
.L_x_24:
[----:B------:R-:W-:Y:S01]  /*1e30*/  @!P0 LOP3.LUT R5, R7, 0x7ff00000, RZ, 0xc0, !PT ;  /* 0x7ff0000007058812 */ /* 0x000fe200078ec0ff */
[----:B------:R-:W-:Y:S01]  /*1e40*/  VIADD R24, R4, 0xffffffff ;  /* 0xffffffff04187836 */ /* 0x000fe20000000000 */
[----:B------:R-:W-:-:S03]  /*1e50*/  DMUL R16, R14, R12 ;  /* 0x0000000c0e107228 */ /* 0x000fc60000000000 */
[----:B------:R-:W-:Y:S01]  /*1e60*/  VIADD R25, R5, 0xffffffff ;  /* 0xffffffff05197836 */ /* 0x000fe20000000000 */
[----:B------:R-:W-:-:S04]  /*1e70*/  ISETP.GT.U32.AND P0, PT, R24, 0x7feffffe, PT ;  /* 0x7feffffe1800780c */ /* 0x000fc80003f04070 */
[----:B------:R-:W-:Y:S01]  /*1e80*/  ISETP.GT.U32.OR P0, PT, R25, 0x7feffffe, P0 ;  /* 0x7feffffe1900780c */ /* 0x000fe20000704470 */
[----:B------:R-:W-:-:S08]  /*1e90*/  DFMA R18, R16, -R6, R12 ;  /* 0x800000061012722b */ /* 0x000fd0000000000c */
[----:B------:R-:W-:-:S04]  /*1ea0*/  DFMA R18, R14, R18, R16 ;  /* 0x000000120e12722b */ /* 0x000fc80000000010 */
[----:B------:R-:W-:Y:S07]  /*1eb0*/  @P0 BRA `(.L_x_25) ;  /* 0x00000000006c0947 */ /* 0x000fee0003800000 */
[----:B------:R-:W-:-:S04]  /*1ec0*/  LOP3.LUT R5, R9, 0x7ff00000, RZ, 0xc0, !PT ;  /* 0x7ff0000009057812 */ /* 0x000fc800078ec0ff */
[CC--:B------:R-:W-:Y:S02]  /*1ed0*/  VIADDMNMX R4, R2.reuse, -R5.reuse, 0xb9600000, !PT ;  /* 0xb960000002047446 */ /* 0x0c0fe40007800905 */
[----:B------:R-:W-:Y:S02]  /*1ee0*/  ISETP.GE.U32.AND P0, PT, R2, R5, PT ;  /* 0x000000050200720c */ /* 0x000fe40003f06070 */
[----:B------:R-:W-:Y:S02]  /*1ef0*/  VIMNMX R4, PT, PT, R4, 0x46a00000, PT ;  /* 0x46a0000004047848 */ /* 0x000fe40003fe0100 */
[----:B------:R-:W-:-:S04]  /*1f00*/  SEL R3, R3, 0x63400000, !P0 ;  /* 0x6340000003037807 */ /* 0x000fc80004000000 */
[----:B------:R-:W-:Y:S01]  /*1f10*/  IADD3 R10, PT, PT, -R3, R4, RZ ;  /* 0x00000004030a7210 */ /* 0x000fe20007ffe1ff */
[----:B------:R-:W-:-:S04]  /*1f20*/  IMAD.MOV.U32 R4, RZ, RZ, RZ ;  /* 0x000000ffff047224 */ /* 0x000fc800078e00ff */
[----:B------:R-:W-:-:S06]  /*1f30*/  VIADD R5, R10, 0x7fe00000 ;  /* 0x7fe000000a057836 */ /* 0x000fcc0000000000 */
[----:B------:R-:W-:-:S10]  /*1f40*/  DMUL R2, R18, R4 ;  /* 0x0000000412027228 */ /* 0x000fd40000000000 */
[----:B------:R-:W-:-:S13]  /*1f50*/  FSETP.GTU.AND P0, PT, |R3|, 1.469367938527859385e-39, PT ;  /* 0x001000000300780b */ /* 0x000fda0003f0c200 */
[----:B------:R-:W-:Y:S05]  /*1f60*/  @P0 BRA `(.L_x_26) ;  /* 0x0000000000940947 */ /* 0x000fea0003800000 */
[----:B------:R-:W-:Y:S01]  /*1f70*/  DFMA R6, R18, -R6, R12 ;  /* 0x800000061206722b */ /* 0x000fe2000000000c */
[----:B------:R-:W-:-:S09]  /*1f80*/  IMAD.MOV.U32 R4, RZ, RZ, RZ ;  /* 0x000000ffff047224 */ /* 0x000fd200078e00ff */
[C---:B------:R-:W-:Y:S02]  /*1f90*/  FSETP.NEU.AND P0, PT, R7.reuse, RZ, PT ;  /* 0x000000ff0700720b */ /* 0x040fe40003f0d000 */
[----:B------:R-:W-:-:S04]  /*1fa0*/  LOP3.LUT R9, R7, 0x80000000, R9, 0x48, !PT ;  /* 0x8000000007097812 */ /* 0x000fc800078e4809 */
[----:B------:R-:W-:-:S07]  /*1fb0*/  LOP3.LUT R5, R9, R5, RZ, 0xfc, !PT ;  /* 0x0000000509057212 */ /* 0x000fce00078efcff */
[----:B------:R-:W-:Y:S05]  /*1fc0*/  @!P0 BRA `(.L_x_26) ;  /* 0x00000000007c8947 */ /* 0x000fea0003800000 */
[----:B------:R-:W-:Y:S01]  /*1fd0*/  IMAD.MOV R7, RZ, RZ, -R10 ;  /* 0x000000ffff077224 */ /* 0x000fe200078e0a0a */
[----:B------:R-:W-:Y:S01]  /*1fe0*/  DMUL.RP R4, R18, R4 ;  /* 0x0000000412047228 */ /* 0x000fe20000008000 */
[----:B------:R-:W-:-:S06]  /*1ff0*/  IMAD.MOV.U32 R6, RZ, RZ, RZ ;  /* 0x000000ffff067224 */ /* 0x000fcc00078e00ff */
[----:B------:R-:W-:-:S03]  /*2000*/  DFMA R6, R2, -R6, R18 ;  /* 0x800000060206722b */ /* 0x000fc60000000012 */
[----:B------:R-:W-:-:S03]  /*2010*/  LOP3.LUT R9, R5, R9, RZ, 0x3c, !PT ;  /* 0x0000000905097212 */ /* 0x000fc600078e3cff */
[----:B------:R-:W-:-:S04]  /*2020*/  IADD3 R6, PT, PT, -R10, -0x43300000, RZ ;  /* 0xbcd000000a067810 */ /* 0x000fc80007ffe1ff */
[----:B------:R-:W-:-:S04]  /*2030*/  FSETP.NEU.AND P0, PT, |R7|, R6, PT ;  /* 0x000000060700720b */ /* 0x000fc80003f0d200 */
[----:B------:R-:W-:Y:S02]  /*2040*/  FSEL R2, R4, R2, !P0 ;  /* 0x0000000204027208 */ /* 0x000fe40004000000 */
[----:B------:R-:W-:Y:S01]  /*2050*/  FSEL R3, R9, R3, !P0 ;  /* 0x0000000309037208 */ /* 0x000fe20004000000 */
[----:B------:R-:W-:Y:S06]  /*2060*/  BRA `(.L_x_26) ;  /* 0x0000000000547947 */ /* 0x000fec0003800000 */
.L_x_25:
[----:B------:R-:W-:-:S14]  /*2070*/  DSETP.NAN.AND P0, PT, R10, R10, PT ;  /* 0x0000000a0a00722a */ /* 0x000fdc0003f08000 */
[----:B------:R-:W-:Y:S05]  /*2080*/  @P0 BRA `(.L_x_27) ;  /* 0x0000000000440947 */ /* 0x000fea0003800000 */
[----:B------:R-:W-:-:S14]  /*2090*/  DSETP.NAN.AND P0, PT, R8, R8, PT ;  /* 0x000000080800722a */ /* 0x000fdc0003f08000 */
[----:B------:R-:W-:Y:S05]  /*20a0*/  @P0 BRA `(.L_x_28) ;  /* 0x0000000000300947 */ /* 0x000fea0003800000 */
[----:B------:R-:W-:Y:S01]  /*20b0*/  ISETP.NE.AND P0, PT, R4, R5, PT ;  /* 0x000000050400720c */ /* 0x000fe20003f05270 */
[----:B------:R-:W-:Y:S01]  /*20c0*/  IMAD.MOV.U32 R3, RZ, RZ, -0x80000 ;  /* 0xfff80000ff037424 */ /* 0x000fe200078e00ff */
[----:B------:R-:W-:-:S11]  /*20d0*/  MOV R2, 0x0 ;  /* 0x0000000000027802 */ /* 0x000fd60000000f00 */
[----:B------:R-:W-:Y:S05]  /*20e0*/  @!P0 BRA `(.L_x_26) ;  /* 0x0000000000348947 */ /* 0x000fea0003800000 */
[----:B------:R-:W-:Y:S02]  /*20f0*/  ISETP.NE.AND P0, PT, R4, 0x7ff00000, PT ;  /* 0x7ff000000400780c */ /* 0x000fe40003f05270 */
[----:B------:R-:W-:Y:S02]  /*2100*/  LOP3.LUT R3, R11, 0x80000000, R9, 0x48, !PT ;  /* 0x800000000b037812 */ /* 0x000fe400078e4809 */
[----:B------:R-:W-:-:S13]  /*2110*/  ISETP.EQ.OR P0, PT, R5, RZ, !P0 ;  /* 0x000000ff0500720c */ /* 0x000fda0004702670 */
[----:B------:R-:W-:Y:S01]  /*2120*/  @P0 LOP3.LUT R4, R3, 0x7ff00000, RZ, 0xfc, !PT ;  /* 0x7ff0000003040812 */ /* 0x000fe200078efcff */
[----:B------:R-:W-:Y:S02]  /*2130*/  @!P0 IMAD.MOV.U32 R2, RZ, RZ, RZ ;  /* 0x000000ffff028224 */ /* 0x000fe400078e00ff */
[----:B------:R-:W-:Y:S02]  /*2140*/  @P0 IMAD.MOV.U32 R2, RZ, RZ, RZ ;  /* 0x000000ffff020224 */ /* 0x000fe400078e00ff */
[----:B------:R-:W-:Y:S01]  /*2150*/  @P0 IMAD.MOV.U32 R3, RZ, RZ, R4 ;  /* 0x000000ffff030224 */ /* 0x000fe200078e0004 */
[----:B------:R-:W-:Y:S06]  /*2160*/  BRA `(.L_x_26) ;  /* 0x0000000000147947 */ /* 0x000fec0003800000 */
.L_x_28:
[----:B------:R-:W-:Y:S01]  /*2170*/  LOP3.LUT R3, R9, 0x80000, RZ, 0xfc, !PT ;  /* 0x0008000009037812 */ /* 0x000fe200078efcff */
[----:B------:R-:W-:Y:S01]  /*2180*/  IMAD.MOV.U32 R2, RZ, RZ, R8 ;  /* 0x000000ffff027224 */ /* 0x000fe200078e0008 */
[----:B------:R-:W-:Y:S06]  /*2190*/  BRA `(.L_x_26) ;  /* 0x0000000000087947 */ /* 0x000fec0003800000 */
.L_x_27:
[----:B------:R-:W-:Y:S02]  /*21a0*/  LOP3.LUT R3, R11, 0x80000, RZ, 0xfc, !PT ;  /* 0x000800000b037812 */ /* 0x000fe400078efcff */
[----:B------:R-:W-:-:S07]  /*21b0*/  MOV R2, R10 ;  /* 0x0000000a00027202 */ /* 0x000fce0000000f00 */
.L_x_26:
[----:B------:R-:W-:Y:S02]  /*21c0*/  IMAD.MOV.U32 R4, RZ, RZ, R2 ;  /* 0x000000ffff047224 */ /* 0x000fe400078e0002 */
[----:B------:R-:W-:Y:S02]  /*21d0*/  IMAD.MOV.U32 R5, RZ, RZ, R3 ;  /* 0x000000ffff057224 */ /* 0x000fe400078e0003 */
[----:B------:R-:W-:Y:S02]  /*21e0*/  IMAD.MOV.U32 R2, RZ, RZ, R0 ;  /* 0x000000ffff027224 */ /* 0x000fe400078e0000 */
[----:B------:R-:W-:-:S04]  /*21f0*/  IMAD.MOV.U32 R3, RZ, RZ, 0x0 ;  /* 0x00000000ff037424 */ /* 0x000fc800078e00ff */
[----:B------:R-:W-:Y:S05]  /*2200*/  RET.REL.NODEC R2 `(_Z8p12_convP7double2jdddPKS_PKd) ;  /* 0xffffffdc027c7950 */ /* 0x000fea0003c3ffff */
.L_x_29:
[----:B------:R-:W-:-:S00]  /*2210*/  BRA `(.L_x_29) ;  /* 0xfffffffc00fc7947 */ /* 0x000fc0000383ffff */
[----:B------:R-:W-:-:S00]  /*2220*/  NOP ;  /* 0x0000000000007918 */ /* 0x000fc00000000000 */
        /* <DEDUP_REMOVED lines=13> */
.L_x_30:


//--------------------- .nv.shared._Z8p12_convP7double2jdddPKS_PKd --------------------------
	.section	.nv.shared._Z8p12_convP7double2jdddPKS_PKd,"aw",@nobits
	.sectionflags	@""
	.align	8
.nv.shared._Z8p12_convP7double2jdddPKS_PKd:
	.zero		9216


//--------------------- .nv.shared.reserved.0     --------------------------
	.section	.nv.shared.reserved.0,"aw",@nobits
	.weak		__nv_reservedSMEM_offset_0_alias
	.size		__nv_reservedSMEM_offset_0_alias, 0, 64
	.other		__nv_reservedSMEM_offset_0_alias,@"STO_CUDA_RESERVED_SHARED STV_DEFAULT"
__nv_reservedSMEM_offset_0_alias:
	.zero		0
	.zero		64


//--------------------- .nv.constant0._Z8p12_convP7double2jdddPKS_PKd --------------------------
	.section	.nv.constant0._Z8p12_convP7double2jdddPKS_PKd,"a",@progbits
	.sectionflags	@""
	.align	4
.nv.constant0._Z8p12_convP7double2jdddPKS_PKd:
	.zero		952


//--------------------- SYMBOLS --------------------------

	.type		.nv.reservedSmem.offset0,@object
	.size		.nv.reservedSmem.offset0,0x4
	.type		.nv.reservedSmem.cap,@object
	.size		.nv.reservedSmem.cap,0x4
